	.target	sm_90a

	.elftype	@"ET_EXEC"


//--------------------- .note.nv.tkinfo           --------------------------
	.section	.note.nv.tkinfo,"",@"SHT_NOTE"
	.sectionflags	@"SHF_NOTE_NV_TKINFO"
	.tkinfo
        /*0018*/ 	.word	0x00000002
        /*0030*/ 	.string	""
        /*0030*/ 	.string	"ptxas"
        /*0030*/ 	.string	"Cuda compilation tools, release 13.0, V13.0.88"
        /*0030*/ 	.string	"Build cuda_13.0.r13.0/compiler.36424714_0"
        /*0030*/ 	.string	"-arch sm_90a -m 64 "



//--------------------- .note.nv.cuinfo           --------------------------
	.section	.note.nv.cuinfo,"",@"SHT_NOTE"
	.sectionflags	@"SHF_NOTE_NV_CUINFO"
        /*0018*/ 	.short	0x0002
        /*001a*/ 	.short	0x005a
        /*001c*/ 	.short	0x0082
	.zero		2


//--------------------- .nv.info                  --------------------------
	.section	.nv.info,"",@"SHT_CUDA_INFO"
	.align	4


	//----- nvinfo : EIATTR_REGCOUNT
	.align		4
        /*0000*/ 	.byte	0x04, 0x2f
        /*0002*/ 	.short	(.L_15 - .L_14)
	.align		4
.L_14:
        /*0004*/ 	.word	index@(_ZN7cutlass13device_kernelINS_4gemm6kernel13GemmUniversalIN4cute5tupleIJiiiiEEENS1_10collective13CollectiveMmaINS1_34MainloopSm90TmaGmmaWarpSpecializedILi5ENS5_IJNS4_1CILi2EEENSA_ILi1EEESC_EEENS1_35KernelTmaWarpSpecializedCooperativeEEENS5_IJNSA_ILi128EEESG_SG_EEEaNS5_IJlSC_lEEEaSI_NS4_8TiledMMAINS4_8MMA_AtomIJNS4_4SM904GMMA27MMA_64x128x32_S32S8S8_SS_TNEEEENS4_6LayoutISD_NS5_IJSC_NSA_ILi0EEESQ_EEEEENS5_IJNS4_10UnderscoreEST_ST_EEEEENS4_13SM90_TMA_LOADENS4_14ComposedLayoutINS4_7SwizzleILi3ELi4ELi3EEENS4_18smem_ptr_flag_bitsILi8EEENSP_INS5_IJNSA_ILi8EEESG_EEENS5_IJSG_SC_EEEEEEEvNS4_8identityENS4_23SM90_TMA_LOAD_MULTICASTES16_vS17_EENS_8epilogue10collective6detail29Sm90TmaWarpSpecializedAdapterINS1B_15DefaultEpilogueIaSI_SI_NS1A_6thread17LinearCombinationIaLi1EiiLNS1F_9ScaleType4KindE0ELNS_15FloatRoundStyleE2EaEENS1_15EpilogueDefaultEEEEEvvEEEEvNT_6ParamsE)
        /*0008*/ 	.word	0x000000a8


	//----- nvinfo : EIATTR_FRAME_SIZE
	.align		4
.L_15:
        /*000c*/ 	.byte	0x04, 0x11
        /*000e*/ 	.short	(.L_17 - .L_16)
	.align		4
.L_16:
        /*0010*/ 	.word	index@(_ZN7cutlass13device_kernelINS_4gemm6kernel13GemmUniversalIN4cute5tupleIJiiiiEEENS1_10collective13CollectiveMmaINS1_34MainloopSm90TmaGmmaWarpSpecializedILi5ENS5_IJNS4_1CILi2EEENSA_ILi1EEESC_EEENS1_35KernelTmaWarpSpecializedCooperativeEEENS5_IJNSA_ILi128EEESG_SG_EEEaNS5_IJlSC_lEEEaSI_NS4_8TiledMMAINS4_8MMA_AtomIJNS4_4SM904GMMA27MMA_64x128x32_S32S8S8_SS_TNEEEENS4_6LayoutISD_NS5_IJSC_NSA_ILi0EEESQ_EEEEENS5_IJNS4_10UnderscoreEST_ST_EEEEENS4_13SM90_TMA_LOADENS4_14ComposedLayoutINS4_7SwizzleILi3ELi4ELi3EEENS4_18smem_ptr_flag_bitsILi8EEENSP_INS5_IJNSA_ILi8EEESG_EEENS5_IJSG_SC_EEEEEEEvNS4_8identityENS4_23SM90_TMA_LOAD_MULTICASTES16_vS17_EENS_8epilogue10collective6detail29Sm90TmaWarpSpecializedAdapterINS1B_15DefaultEpilogueIaSI_SI_NS1A_6thread17LinearCombinationIaLi1EiiLNS1F_9ScaleType4KindE0ELNS_15FloatRoundStyleE2EaEENS1_15EpilogueDefaultEEEEEvvEEEEvNT_6ParamsE)
        /*0014*/ 	.word	0x00000000


	//----- nvinfo : EIATTR_MIN_STACK_SIZE
	.align		4
.L_17:
        /*0018*/ 	.byte	0x04, 0x12
        /*001a*/ 	.short	(.L_19 - .L_18)
	.align		4
.L_18:
        /*001c*/ 	.word	index@(_ZN7cutlass13device_kernelINS_4gemm6kernel13GemmUniversalIN4cute5tupleIJiiiiEEENS1_10collective13CollectiveMmaINS1_34MainloopSm90TmaGmmaWarpSpecializedILi5ENS5_IJNS4_1CILi2EEENSA_ILi1EEESC_EEENS1_35KernelTmaWarpSpecializedCooperativeEEENS5_IJNSA_ILi128EEESG_SG_EEEaNS5_IJlSC_lEEEaSI_NS4_8TiledMMAINS4_8MMA_AtomIJNS4_4SM904GMMA27MMA_64x128x32_S32S8S8_SS_TNEEEENS4_6LayoutISD_NS5_IJSC_NSA_ILi0EEESQ_EEEEENS5_IJNS4_10UnderscoreEST_ST_EEEEENS4_13SM90_TMA_LOADENS4_14ComposedLayoutINS4_7SwizzleILi3ELi4ELi3EEENS4_18smem_ptr_flag_bitsILi8EEENSP_INS5_IJNSA_ILi8EEESG_EEENS5_IJSG_SC_EEEEEEEvNS4_8identityENS4_23SM90_TMA_LOAD_MULTICASTES16_vS17_EENS_8epilogue10collective6detail29Sm90TmaWarpSpecializedAdapterINS1B_15DefaultEpilogueIaSI_SI_NS1A_6thread17LinearCombinationIaLi1EiiLNS1F_9ScaleType4KindE0ELNS_15FloatRoundStyleE2EaEENS1_15EpilogueDefaultEEEEEvvEEEEvNT_6ParamsE)
        /*0020*/ 	.word	0x00000000
.L_19:


//--------------------- .nv.compat                --------------------------
	.section	.nv.compat,"",@"SHT_CUDA_COMPAT_INFO"
	.align	4
        /*0000*/ 	.byte	0x02, 0x09, 0x01, 0x00, 0x02, 0x02, 0x04, 0x00, 0x02, 0x05, 0x05, 0x00, 0x03, 0x07, 0x01, 0x01
        /*0010*/ 	.byte	0x02, 0x03, 0x01, 0x00, 0x02, 0x06, 0x01, 0x00, 0x04, 0x0b, 0x08, 0x00, 0x00, 0x00, 0x00, 0x00
        /*0020*/ 	.byte	0x00, 0x00, 0x00, 0x00


//--------------------- .nv.info._ZN7cutlass13device_kernelINS_4gemm6kernel13GemmUniversalIN4cute5tupleIJiiiiEEENS1_10collective13CollectiveMmaINS1_34MainloopSm90TmaGmmaWarpSpecializedILi5ENS5_IJNS4_1CILi2EEENSA_ILi1EEESC_EEENS1_35KernelTmaWarpSpecializedCooperativeEEENS5_IJNSA_ILi128EEESG_SG_EEEaNS5_IJlSC_lEEEaSI_NS4_8TiledMMAINS4_8MMA_AtomIJNS4_4SM904GMMA27MMA_64x128x32_S32S8S8_SS_TNEEEENS4_6LayoutISD_NS5_IJSC_NSA_ILi0EEESQ_EEEEENS5_IJNS4_10UnderscoreEST_ST_EEEEENS4_13SM90_TMA_LOADENS4_14ComposedLayoutINS4_7SwizzleILi3ELi4ELi3EEENS4_18smem_ptr_flag_bitsILi8EEENSP_INS5_IJNSA_ILi8EEESG_EEENS5_IJSG_SC_EEEEEEEvNS4_8identityENS4_23SM90_TMA_LOAD_MULTICASTES16_vS17_EENS_8epilogue10collective6detail29Sm90TmaWarpSpecializedAdapterINS1B_15DefaultEpilogueIaSI_SI_NS1A_6thread17LinearCombinationIaLi1EiiLNS1F_9ScaleType4KindE0ELNS_15FloatRoundStyleE2EaEENS1_15EpilogueDefaultEEEEEvvEEEEvNT_6ParamsE --------------------------
	.section	.nv.info._ZN7cutlass13device_kernelINS_4gemm6kernel13GemmUniversalIN4cute5tupleIJiiiiEEENS1_10collective13CollectiveMmaINS1_34MainloopSm90TmaGmmaWarpSpecializedILi5ENS5_IJNS4_1CILi2EEENSA_ILi1EEESC_EEENS1_35KernelTmaWarpSpecializedCooperativeEEENS5_IJNSA_ILi128EEESG_SG_EEEaNS5_IJlSC_lEEEaSI_NS4_8TiledMMAINS4_8MMA_AtomIJNS4_4SM904GMMA27MMA_64x128x32_S32S8S8_SS_TNEEEENS4_6LayoutISD_NS5_IJSC_NSA_ILi0EEESQ_EEEEENS5_IJNS4_10UnderscoreEST_ST_EEEEENS4_13SM90_TMA_LOADENS4_14ComposedLayoutINS4_7SwizzleILi3ELi4ELi3EEENS4_18smem_ptr_flag_bitsILi8EEENSP_INS5_IJNSA_ILi8EEESG_EEENS5_IJSG_SC_EEEEEEEvNS4_8identityENS4_23SM90_TMA_LOAD_MULTICASTES16_vS17_EENS_8epilogue10collective6detail29Sm90TmaWarpSpecializedAdapterINS1B_15DefaultEpilogueIaSI_SI_NS1A_6thread17LinearCombinationIaLi1EiiLNS1F_9ScaleType4KindE0ELNS_15FloatRoundStyleE2EaEENS1_15EpilogueDefaultEEEEEvvEEEEvNT_6ParamsE,"",@"SHT_CUDA_INFO"
	.sectionflags	@""
	.align	4


	//----- nvinfo : EIATTR_CUDA_API_VERSION
	.align		4
        /*0000*/ 	.byte	0x04, 0x37
        /*0002*/ 	.short	(.L_21 - .L_20)
.L_20:
        /*0004*/ 	.word	0x00000082


	//----- nvinfo : EIATTR_KPARAM_INFO
	.align		4
.L_21:
        /*0008*/ 	.byte	0x04, 0x17
        /*000a*/ 	.short	(.L_23 - .L_22)
.L_22:
        /*000c*/ 	.word	0x00000000
        /*0010*/ 	.short	0x0000
        /*0012*/ 	.short	0x0070
        /*0014*/ 	.byte	0x00, 0xf0, 0x01, 0x10


	//----- nvinfo : EIATTR_SPARSE_MMA_MASK
	.align		4
.L_23:
        /*0018*/ 	.byte	0x03, 0x50
        /*001a*/ 	.short	0x0000


	//----- nvinfo : EIATTR_MAXREG_COUNT
	.align		4
        /*001c*/ 	.byte	0x03, 0x1b
        /*001e*/ 	.short	0x00a8


	//----- nvinfo : EIATTR_NUM_BARRIERS
	.align		4
        /*0020*/ 	.byte	0x02, 0x4c
        /*0022*/ 	.byte	0x01
	.zero		1


	//----- nvinfo : EIATTR_EXTERNS
	.align		4
        /*0024*/ 	.byte	0x04, 0x0f
        /*0026*/ 	.short	(.L_25 - .L_24)


	//   ....[0]....
	.align		4
.L_24:
        /*0028*/ 	.word	index@(__assertfail)


	//----- nvinfo : EIATTR_MERCURY_ISA_VERSION
	.align		4
.L_25:
        /*002c*/ 	.byte	0x03, 0x5f
        /*002e*/ 	.short	0x0101


	//----- nvinfo : EIATTR_INT_WARP_WIDE_INSTR_OFFSETS
	.align		4
        /*0030*/ 	.byte	0x04, 0x31
        /*0032*/ 	.short	(.L_27 - .L_26)


	//   ....[0]....
.L_26:
        /*0034*/ 	.word	0x000004b0


	//   ....[1]....
        /*0038*/ 	.word	0x000004e0


	//   ....[2]....
        /*003c*/ 	.word	0x000006a0


	//   ....[3]....
        /*0040*/ 	.word	0x00001f00


	//----- nvinfo : EIATTR_COOP_GROUP_MASK_REGIDS
	.align		4
.L_27:
        /*0044*/ 	.byte	0x04, 0x29
        /*0046*/ 	.short	(.L_29 - .L_28)


	//   ....[0]....
.L_28:
        /*0048*/ 	.word	0xffffffff


	//   ....[1]....
        /*004c*/ 	.word	0xffffffff


	//   ....[2]....
        /*0050*/ 	.word	0xffffffff


	//   ....[3]....
        /*0054*/ 	.word	0xffffffff


	//   ....[4]....
        /*0058*/ 	.word	0xffffffff


	//   ....[5]....
        /*005c*/ 	.word	0xffffffff


	//----- nvinfo : EIATTR_COOP_GROUP_INSTR_OFFSETS
	.align		4
.L_29:
        /*0060*/ 	.byte	0x04, 0x28
        /*0062*/ 	.short	(.L_31 - .L_30)


	//   ....[0]....
.L_30:
        /*0064*/ 	.word	0x00000060


	//   ....[1]....
        /*0068*/ 	.word	0x00000070


	//   ....[2]....
        /*006c*/ 	.word	0x00000130


	//   ....[3]....
        /*0070*/ 	.word	0x000002f0


	//   ....[4]....
        /*0074*/ 	.word	0x00000820


	//   ....[5]....
        /*0078*/ 	.word	0x00001470


	//----- nvinfo : EIATTR_REG_RECONFIG
	.align		4
.L_31:
        /*007c*/ 	.byte	0x01, 0x54
	.zero		2


	//----- nvinfo : EIATTR_SYSCALL_OFFSETS
	.align		4
        /*0080*/ 	.byte	0x04, 0x46
        /*0082*/ 	.short	(.L_33 - .L_32)


	//   ....[0]....
.L_32:
        /*0084*/ 	.word	0x00001660


	//----- nvinfo : EIATTR_MBARRIER_INSTR_OFFSETS
	.align		4
.L_33:
        /*0088*/ 	.byte	0x04, 0x39
        /*008a*/ 	.short	(.L_35 - .L_34)


	//   ....[0]....
.L_34:
        /*008c*/ 	.word	0x00000230
        /*0090*/ 	.word	0x000000ff
        /*0094*/ 	.word	0x00000000
        /*0098*/ 	.short	0x0100
        /*009a*/ 	.byte	0x08
	.zero		1


	//   ....[1]....
        /*009c*/ 	.word	0x00000240
        /*00a0*/ 	.word	0x000000ff
        /*00a4*/ 	.word	0x00000028
        /*00a8*/ 	.short	0x0100
        /*00aa*/ 	.byte	0x08
	.zero		1


	//   ....[2]....
        /*00ac*/ 	.word	0x00000250
        /*00b0*/ 	.word	0x000000ff
        /*00b4*/ 	.word	0x00000008
        /*00b8*/ 	.short	0x0100
        /*00ba*/ 	.byte	0x08
	.zero		1


	//   ....[3]....
        /*00bc*/ 	.word	0x00000260
        /*00c0*/ 	.word	0x000000ff
        /*00c4*/ 	.word	0x00000030
        /*00c8*/ 	.short	0x0100
        /*00ca*/ 	.byte	0x08
	.zero		1


	//   ....[4]....
        /*00cc*/ 	.word	0x00000270
        /*00d0*/ 	.word	0x000000ff
        /*00d4*/ 	.word	0x00000010
        /*00d8*/ 	.short	0x0100
        /*00da*/ 	.byte	0x08
	.zero		1


	//   ....[5]....
        /*00dc*/ 	.word	0x00000280
        /*00e0*/ 	.word	0x000000ff
        /*00e4*/ 	.word	0x00000038
        /*00e8*/ 	.short	0x0100
        /*00ea*/ 	.byte	0x08
	.zero		1


	//   ....[6]....
        /*00ec*/ 	.word	0x00000290
        /*00f0*/ 	.word	0x000000ff
        /*00f4*/ 	.word	0x00000018
        /*00f8*/ 	.short	0x0100
        /*00fa*/ 	.byte	0x08
	.zero		1


	//   ....[7]....
        /*00fc*/ 	.word	0x000002a0
        /*0100*/ 	.word	0x000000ff
        /*0104*/ 	.word	0x00000040
        /*0108*/ 	.short	0x0100
        /*010a*/ 	.byte	0x08
	.zero		1


	//   ....[8]....
        /*010c*/ 	.word	0x000002b0
        /*0110*/ 	.word	0x000000ff
        /*0114*/ 	.word	0x00000020
        /*0118*/ 	.short	0x0100
        /*011a*/ 	.byte	0x08
	.zero		1


	//   ....[9]....
        /*011c*/ 	.word	0x000002c0
        /*0120*/ 	.word	0x000000ff
        /*0124*/ 	.word	0x00000048
        /*0128*/ 	.short	0x0100
        /*012a*/ 	.byte	0x08
	.zero		1


	//   ....[10]....
        /*012c*/ 	.word	0x00000730
        /*0130*/ 	.word	0x000000ff
        /*0134*/ 	.word	0x00000060
        /*0138*/ 	.short	0x0100
        /*013a*/ 	.byte	0x06
	.zero		1


	//   ....[11]....
        /*013c*/ 	.word	0x000007c0
        /*0140*/ 	.word	0x000000ff
        /*0144*/ 	.word	0x00000068
        /*0148*/ 	.short	0x0100
        /*014a*/ 	.byte	0x06
	.zero		1


	//   ....[12]....
        /*014c*/ 	.word	0x00001730
        /*0150*/ 	.word	0x00000003
        /*0154*/ 	.word	0x00000000
        /*0158*/ 	.short	0x010a
        /*015a*/ 	.byte	0x3f
	.zero		1


	//   ....[13]....
        /*015c*/ 	.word	0x00001790
        /*0160*/ 	.word	0x00000003
        /*0164*/ 	.word	0x00000000
        /*0168*/ 	.short	0x010a
        /*016a*/ 	.byte	0x3f
	.zero		1


	//   ....[14]....
        /*016c*/ 	.word	0x00001b10
        /*0170*/ 	.word	0x00000005
        /*0174*/ 	.word	0x00000000
        /*0178*/ 	.short	0x010a
        /*017a*/ 	.byte	0x3f
	.zero		1


	//   ....[15]....
        /*017c*/ 	.word	0x00001b50
        /*0180*/ 	.word	0x00000005
        /*0184*/ 	.word	0x00000000
        /*0188*/ 	.short	0x010a
        /*018a*/ 	.byte	0x3f
	.zero		1


	//   ....[16]....
        /*018c*/ 	.word	0x00001db0
        /*0190*/ 	.word	0x00000004
        /*0194*/ 	.word	0x00000000
        /*0198*/ 	.short	0x0101
        /*019a*/ 	.byte	0x3f
	.zero		1


	//   ....[17]....
        /*019c*/ 	.word	0x00001fa0
        /*01a0*/ 	.word	0x00000000
        /*01a4*/ 	.word	0x00000000
        /*01a8*/ 	.short	0x0101
        /*01aa*/ 	.byte	0x3f
	.zero		1


	//   ....[18]....
        /*01ac*/ 	.word	0x000062c0
        /*01b0*/ 	.word	0x00000017
        /*01b4*/ 	.word	0x00000028
        /*01b8*/ 	.short	0x010a
        /*01ba*/ 	.byte	0x3f
	.zero		1


	//   ....[19]....
        /*01bc*/ 	.word	0x00006640
        /*01c0*/ 	.word	0x00000006
        /*01c4*/ 	.word	0x00000068
        /*01c8*/ 	.short	0x0101
        /*01ca*/ 	.byte	0x3f
	.zero		1


	//   ....[20]....
        /*01cc*/ 	.word	0x00006d90
        /*01d0*/ 	.word	0x00000007
        /*01d4*/ 	.word	0x00000000
        /*01d8*/ 	.short	0x010a
        /*01da*/ 	.byte	0x3f
	.zero		1


	//   ....[21]....
        /*01dc*/ 	.word	0x00006e10
        /*01e0*/ 	.word	0x00000006
        /*01e4*/ 	.word	0x00000000
        /*01e8*/ 	.short	0x010a
        /*01ea*/ 	.byte	0x3f
	.zero		1


	//   ....[22]....
        /*01ec*/ 	.word	0x00006ea0
        /*01f0*/ 	.word	0x00000007
        /*01f4*/ 	.word	0x00000000
        /*01f8*/ 	.short	0x010a
        /*01fa*/ 	.byte	0x3f
	.zero		1


	//   ....[23]....
        /*01fc*/ 	.word	0x00006f30
        /*0200*/ 	.word	0x00000006
        /*0204*/ 	.word	0x00000000
        /*0208*/ 	.short	0x010a
        /*020a*/ 	.byte	0x3f
	.zero		1


	//   ....[24]....
        /*020c*/ 	.word	0x00006fc0
        /*0210*/ 	.word	0x00000005
        /*0214*/ 	.word	0x00000000
        /*0218*/ 	.short	0x010a
        /*021a*/ 	.byte	0x3f
	.zero		1


	//   ....[25]....
        /*021c*/ 	.word	0x00007020
        /*0220*/ 	.word	0x00000003
        /*0224*/ 	.word	0x00000000
        /*0228*/ 	.short	0x010a
        /*022a*/ 	.byte	0x3f
	.zero		1


	//   ....[26]....
        /*022c*/ 	.word	0x00007070
        /*0230*/ 	.word	0x00000005
        /*0234*/ 	.word	0x00000000
        /*0238*/ 	.short	0x010a
        /*023a*/ 	.byte	0x3f
	.zero		1


	//   ....[27]....
        /*023c*/ 	.word	0x00007140
        /*0240*/ 	.word	0x00000017
        /*0244*/ 	.word	0x00000028
        /*0248*/ 	.short	0x010a
        /*024a*/ 	.byte	0x3f
	.zero		1


	//   ....[28]....
        /*024c*/ 	.word	0x00007210
        /*0250*/ 	.word	0x00000007
        /*0254*/ 	.word	0x00000000
        /*0258*/ 	.short	0x010a
        /*025a*/ 	.byte	0x3f
	.zero		1


	//   ....[29]....
        /*025c*/ 	.word	0x00007260
        /*0260*/ 	.word	0x00000006
        /*0264*/ 	.word	0x00000000
        /*0268*/ 	.short	0x010a
        /*026a*/ 	.byte	0x3f
	.zero		1


	//   ....[30]....
        /*026c*/ 	.word	0x000072b0
        /*0270*/ 	.word	0x00000007
        /*0274*/ 	.word	0x00000000
        /*0278*/ 	.short	0x010a
        /*027a*/ 	.byte	0x3f
	.zero		1


	//   ....[31]....
        /*027c*/ 	.word	0x00007300
        /*0280*/ 	.word	0x00000006
        /*0284*/ 	.word	0x00000000
        /*0288*/ 	.short	0x010a
        /*028a*/ 	.byte	0x3f
	.zero		1


	//----- nvinfo : EIATTR_NUM_MBARRIERS
	.align		4
.L_35:
        /*028c*/ 	.byte	0x03, 0x38
        /*028e*/ 	.short	0x000c


	//----- nvinfo : EIATTR_EXIT_INSTR_OFFSETS
	.align		4
        /*0290*/ 	.byte	0x04, 0x1c
        /*0292*/ 	.short	(.L_37 - .L_36)


	//   ....[0]....
.L_36:
        /*0294*/ 	.word	0x000009f0


	//   ....[1]....
        /*0298*/ 	.word	0x00001210


	//   ....[2]....
        /*029c*/ 	.word	0x00005a30


	//   ....[3]....
        /*02a0*/ 	.word	0x00005f90


	//   ....[4]....
        /*02a4*/ 	.word	0x00007010


	//----- nvinfo : EIATTR_MAX_THREADS
	.align		4
.L_37:
        /*02a8*/ 	.byte	0x04, 0x05
        /*02aa*/ 	.short	(.L_39 - .L_38)
.L_38:
        /*02ac*/ 	.word	0x00000180
        /*02b0*/ 	.word	0x00000001
        /*02b4*/ 	.word	0x00000001


	//----- nvinfo : EIATTR_CRS_STACK_SIZE
	.align		4
.L_39:
        /*02b8*/ 	.byte	0x04, 0x1e
        /*02ba*/ 	.short	(.L_41 - .L_40)
.L_40:
        /*02bc*/ 	.word	0x00000000


	//----- nvinfo : EIATTR_CBANK_PARAM_SIZE
	.align		4
.L_41:
        /*02c0*/ 	.byte	0x03, 0x19
        /*02c2*/ 	.short	0x0470


	//----- nvinfo : EIATTR_PARAM_CBANK
	.align		4
        /*02c4*/ 	.byte	0x04, 0x0a
        /*02c6*/ 	.short	(.L_43 - .L_42)
	.align		4
.L_42:
        /*02c8*/ 	.word	index@(.nv.constant0._ZN7cutlass13device_kernelINS_4gemm6kernel13GemmUniversalIN4cute5tupleIJiiiiEEENS1_10collective13CollectiveMmaINS1_34MainloopSm90TmaGmmaWarpSpecializedILi5ENS5_IJNS4_1CILi2EEENSA_ILi1EEESC_EEENS1_35KernelTmaWarpSpecializedCooperativeEEENS5_IJNSA_ILi128EEESG_SG_EEEaNS5_IJlSC_lEEEaSI_NS4_8TiledMMAINS4_8MMA_AtomIJNS4_4SM904GMMA27MMA_64x128x32_S32S8S8_SS_TNEEEENS4_6LayoutISD_NS5_IJSC_NSA_ILi0EEESQ_EEEEENS5_IJNS4_10UnderscoreEST_ST_EEEEENS4_13SM90_TMA_LOADENS4_14ComposedLayoutINS4_7SwizzleILi3ELi4ELi3EEENS4_18smem_ptr_flag_bitsILi8EEENSP_INS5_IJNSA_ILi8EEESG_EEENS5_IJSG_SC_EEEEEEEvNS4_8identityENS4_23SM90_TMA_LOAD_MULTICASTES16_vS17_EENS_8epilogue10collective6detail29Sm90TmaWarpSpecializedAdapterINS1B_15DefaultEpilogueIaSI_SI_NS1A_6thread17LinearCombinationIaLi1EiiLNS1F_9ScaleType4KindE0ELNS_15FloatRoundStyleE2EaEENS1_15EpilogueDefaultEEEEEvvEEEEvNT_6ParamsE)
        /*02cc*/ 	.short	0x0210
        /*02ce*/ 	.short	0x0470


	//----- nvinfo : EIATTR_SW_WAR
	.align		4
.L_43:
        /*02d0*/ 	.byte	0x04, 0x36
        /*02d2*/ 	.short	(.L_45 - .L_44)
.L_44:
        /*02d4*/ 	.word	0x00000008
.L_45:


//--------------------- .nv.callgraph             --------------------------
	.section	.nv.callgraph,"",@"SHT_CUDA_CALLGRAPH"
	.align	4
	.sectionentsize	8
	.align		4
        /*0000*/ 	.word	0x00000000
	.align		4
        /*0004*/ 	.word	0xffffffff
	.align		4
        /*0008*/ 	.word	index@(_ZN7cutlass13device_kernelINS_4gemm6kernel13GemmUniversalIN4cute5tupleIJiiiiEEENS1_10collective13CollectiveMmaINS1_34MainloopSm90TmaGmmaWarpSpecializedILi5ENS5_IJNS4_1CILi2EEENSA_ILi1EEESC_EEENS1_35KernelTmaWarpSpecializedCooperativeEEENS5_IJNSA_ILi128EEESG_SG_EEEaNS5_IJlSC_lEEEaSI_NS4_8TiledMMAINS4_8MMA_AtomIJNS4_4SM904GMMA27MMA_64x128x32_S32S8S8_SS_TNEEEENS4_6LayoutISD_NS5_IJSC_NSA_ILi0EEESQ_EEEEENS5_IJNS4_10UnderscoreEST_ST_EEEEENS4_13SM90_TMA_LOADENS4_14ComposedLayoutINS4_7SwizzleILi3ELi4ELi3EEENS4_18smem_ptr_flag_bitsILi8EEENSP_INS5_IJNSA_ILi8EEESG_EEENS5_IJSG_SC_EEEEEEEvNS4_8identityENS4_23SM90_TMA_LOAD_MULTICASTES16_vS17_EENS_8epilogue10collective6detail29Sm90TmaWarpSpecializedAdapterINS1B_15DefaultEpilogueIaSI_SI_NS1A_6thread17LinearCombinationIaLi1EiiLNS1F_9ScaleType4KindE0ELNS_15FloatRoundStyleE2EaEENS1_15EpilogueDefaultEEEEEvvEEEEvNT_6ParamsE)
	.align		4
        /*000c*/ 	.word	index@(__assertfail)
	.align		4
        /*0010*/ 	.word	0x00000000
	.align		4
        /*0014*/ 	.word	0xfffffffe
	.align		4
        /*0018*/ 	.word	0x00000000
	.align		4
        /*001c*/ 	.word	0xfffffffd
	.align		4
        /*0020*/ 	.word	0x00000000
	.align		4
        /*0024*/ 	.word	0xfffffffc


//--------------------- .nv.constant4             --------------------------
	.section	.nv.constant4,"a",@progbits
	.align	8
	.align		8
.nv.constant4:
        /*0000*/ 	.dword	__assertfail
	.align		8
        /*0008*/ 	.dword	__unnamed_1
	.align		8
        /*0010*/ 	.dword	_ZN39_INTERNAL_1050129b_4_k_cu_a47f8d28_53794cuda3std3__45__cpo5beginE
	.align		8
        /*0018*/ 	.dword	_ZN39_INTERNAL_1050129b_4_k_cu_a47f8d28_53794cuda3std3__45__cpo3endE
	.align		8
        /*0020*/ 	.dword	_ZN39_INTERNAL_1050129b_4_k_cu_a47f8d28_53794cuda3std3__45__cpo6cbeginE
	.align		8
        /*0028*/ 	.dword	_ZN39_INTERNAL_1050129b_4_k_cu_a47f8d28_53794cuda3std3__45__cpo4cendE
	.align		8
        /*0030*/ 	.dword	_ZN39_INTERNAL_1050129b_4_k_cu_a47f8d28_53794cuda3std3__441_GLOBAL__N__1050129b_4_k_cu_a47f8d28_53796ignoreE
	.align		8
        /*0038*/ 	.dword	_ZN39_INTERNAL_1050129b_4_k_cu_a47f8d28_53794cuda3std3__419piecewise_constructE
	.align		8
        /*0040*/ 	.dword	_ZN39_INTERNAL_1050129b_4_k_cu_a47f8d28_53794cuda3std3__48in_placeE
	.align		8
        /*0048*/ 	.dword	_ZN39_INTERNAL_1050129b_4_k_cu_a47f8d28_53794cuda3std6ranges3__45__cpo4swapE
	.align		8
        /*0050*/ 	.dword	_ZN39_INTERNAL_1050129b_4_k_cu_a47f8d28_53794cuda3std6ranges3__45__cpo9iter_moveE
	.align		8
        /*0058*/ 	.dword	_ZN39_INTERNAL_1050129b_4_k_cu_a47f8d28_53794cute7productE
	.align		8
        /*0060*/ 	.dword	_ZN39_INTERNAL_1050129b_4_k_cu_a47f8d28_53794cute1_E
	.align		8
        /*0068*/ 	.dword	$str$22
	.align		8
        /*0070*/ 	.dword	$str$23


//--------------------- .text._ZN7cutlass13device_kernelINS_4gemm6kernel13GemmUniversalIN4cute5tupleIJiiiiEEENS1_10collective13CollectiveMmaINS1_34MainloopSm90TmaGmmaWarpSpecializedILi5ENS5_IJNS4_1CILi2EEENSA_ILi1EEESC_EEENS1_35KernelTmaWarpSpecializedCooperativeEEENS5_IJNSA_ILi128EEESG_SG_EEEaNS5_IJlSC_lEEEaSI_NS4_8TiledMMAINS4_8MMA_AtomIJNS4_4SM904GMMA27MMA_64x128x32_S32S8S8_SS_TNEEEENS4_6LayoutISD_NS5_IJSC_NSA_ILi0EEESQ_EEEEENS5_IJNS4_10UnderscoreEST_ST_EEEEENS4_13SM90_TMA_LOADENS4_14ComposedLayoutINS4_7SwizzleILi3ELi4ELi3EEENS4_18smem_ptr_flag_bitsILi8EEENSP_INS5_IJNSA_ILi8EEESG_EEENS5_IJSG_SC_EEEEEEEvNS4_8identityENS4_23SM90_TMA_LOAD_MULTICASTES16_vS17_EENS_8epilogue10collective6detail29Sm90TmaWarpSpecializedAdapterINS1B_15DefaultEpilogueIaSI_SI_NS1A_6thread17LinearCombinationIaLi1EiiLNS1F_9ScaleType4KindE0ELNS_15FloatRoundStyleE2EaEENS1_15EpilogueDefaultEEEEEvvEEEEvNT_6ParamsE --------------------------
	.section	.text._ZN7cutlass13device_kernelINS_4gemm6kernel13GemmUniversalIN4cute5tupleIJiiiiEEENS1_10collective13CollectiveMmaINS1_34MainloopSm90TmaGmmaWarpSpecializedILi5ENS5_IJNS4_1CILi2EEENSA_ILi1EEESC_EEENS1_35KernelTmaWarpSpecializedCooperativeEEENS5_IJNSA_ILi128EEESG_SG_EEEaNS5_IJlSC_lEEEaSI_NS4_8TiledMMAINS4_8MMA_AtomIJNS4_4SM904GMMA27MMA_64x128x32_S32S8S8_SS_TNEEEENS4_6LayoutISD_NS5_IJSC_NSA_ILi0EEESQ_EEEEENS5_IJNS4_10UnderscoreEST_ST_EEEEENS4_13SM90_TMA_LOADENS4_14ComposedLayoutINS4_7SwizzleILi3ELi4ELi3EEENS4_18smem_ptr_flag_bitsILi8EEENSP_INS5_IJNSA_ILi8EEESG_EEENS5_IJSG_SC_EEEEEEEvNS4_8identityENS4_23SM90_TMA_LOAD_MULTICASTES16_vS17_EENS_8epilogue10collective6detail29Sm90TmaWarpSpecializedAdapterINS1B_15DefaultEpilogueIaSI_SI_NS1A_6thread17LinearCombinationIaLi1EiiLNS1F_9ScaleType4KindE0ELNS_15FloatRoundStyleE2EaEENS1_15EpilogueDefaultEEEEEvvEEEEvNT_6ParamsE,"ax",@progbits
	.align	128
.text._ZN7cutlass13device_kernelINS_4gemm6kernel13GemmUniversalIN4cute5tupleIJiiiiEEENS1_10collective13CollectiveMmaINS1_34MainloopSm90TmaGmmaWarpSpecializedILi5ENS5_IJNS4_1CILi2EEENSA_ILi1EEESC_EEENS1_35KernelTmaWarpSpecializedCooperativeEEENS5_IJNSA_ILi128EEESG_SG_EEEaNS5_IJlSC_lEEEaSI_NS4_8TiledMMAINS4_8MMA_AtomIJNS4_4SM904GMMA27MMA_64x128x32_S32S8S8_SS_TNEEEENS4_6LayoutISD_NS5_IJSC_NSA_ILi0EEESQ_EEEEENS5_IJNS4_10UnderscoreEST_ST_EEEEENS4_13SM90_TMA_LOADENS4_14ComposedLayoutINS4_7SwizzleILi3ELi4ELi3EEENS4_18smem_ptr_flag_bitsILi8EEENSP_INS5_IJNSA_ILi8EEESG_EEENS5_IJSG_SC_EEEEEEEvNS4_8identityENS4_23SM90_TMA_LOAD_MULTICASTES16_vS17_EENS_8epilogue10collective6detail29Sm90TmaWarpSpecializedAdapterINS1B_15DefaultEpilogueIaSI_SI_NS1A_6thread17LinearCombinationIaLi1EiiLNS1F_9ScaleType4KindE0ELNS_15FloatRoundStyleE2EaEENS1_15EpilogueDefaultEEEEEvvEEEEvNT_6ParamsE:
        .type           _ZN7cutlass13device_kernelINS_4gemm6kernel13GemmUniversalIN4cute5tupleIJiiiiEEENS1_10collective13CollectiveMmaINS1_34MainloopSm90TmaGmmaWarpSpecializedILi5ENS5_IJNS4_1CILi2EEENSA_ILi1EEESC_EEENS1_35KernelTmaWarpSpecializedCooperativeEEENS5_IJNSA_ILi128EEESG_SG_EEEaNS5_IJlSC_lEEEaSI_NS4_8TiledMMAINS4_8MMA_AtomIJNS4_4SM904GMMA27MMA_64x128x32_S32S8S8_SS_TNEEEENS4_6LayoutISD_NS5_IJSC_NSA_ILi0EEESQ_EEEEENS5_IJNS4_10UnderscoreEST_ST_EEEEENS4_13SM90_TMA_LOADENS4_14ComposedLayoutINS4_7SwizzleILi3ELi4ELi3EEENS4_18smem_ptr_flag_bitsILi8EEENSP_INS5_IJNSA_ILi8EEESG_EEENS5_IJSG_SC_EEEEEEEvNS4_8identityENS4_23SM90_TMA_LOAD_MULTICASTES16_vS17_EENS_8epilogue10collective6detail29Sm90TmaWarpSpecializedAdapterINS1B_15DefaultEpilogueIaSI_SI_NS1A_6thread17LinearCombinationIaLi1EiiLNS1F_9ScaleType4KindE0ELNS_15FloatRoundStyleE2EaEENS1_15EpilogueDefaultEEEEEvvEEEEvNT_6ParamsE,@function
        .size           _ZN7cutlass13device_kernelINS_4gemm6kernel13GemmUniversalIN4cute5tupleIJiiiiEEENS1_10collective13CollectiveMmaINS1_34MainloopSm90TmaGmmaWarpSpecializedILi5ENS5_IJNS4_1CILi2EEENSA_ILi1EEESC_EEENS1_35KernelTmaWarpSpecializedCooperativeEEENS5_IJNSA_ILi128EEESG_SG_EEEaNS5_IJlSC_lEEEaSI_NS4_8TiledMMAINS4_8MMA_AtomIJNS4_4SM904GMMA27MMA_64x128x32_S32S8S8_SS_TNEEEENS4_6LayoutISD_NS5_IJSC_NSA_ILi0EEESQ_EEEEENS5_IJNS4_10UnderscoreEST_ST_EEEEENS4_13SM90_TMA_LOADENS4_14ComposedLayoutINS4_7SwizzleILi3ELi4ELi3EEENS4_18smem_ptr_flag_bitsILi8EEENSP_INS5_IJNSA_ILi8EEESG_EEENS5_IJSG_SC_EEEEEEEvNS4_8identityENS4_23SM90_TMA_LOAD_MULTICASTES16_vS17_EENS_8epilogue10collective6detail29Sm90TmaWarpSpecializedAdapterINS1B_15DefaultEpilogueIaSI_SI_NS1A_6thread17LinearCombinationIaLi1EiiLNS1F_9ScaleType4KindE0ELNS_15FloatRoundStyleE2EaEENS1_15EpilogueDefaultEEEEEvvEEEEvNT_6ParamsE,(.L_x_203 - _ZN7cutlass13device_kernelINS_4gemm6kernel13GemmUniversalIN4cute5tupleIJiiiiEEENS1_10collective13CollectiveMmaINS1_34MainloopSm90TmaGmmaWarpSpecializedILi5ENS5_IJNS4_1CILi2EEENSA_ILi1EEESC_EEENS1_35KernelTmaWarpSpecializedCooperativeEEENS5_IJNSA_ILi128EEESG_SG_EEEaNS5_IJlSC_lEEEaSI_NS4_8TiledMMAINS4_8MMA_AtomIJNS4_4SM904GMMA27MMA_64x128x32_S32S8S8_SS_TNEEEENS4_6LayoutISD_NS5_IJSC_NSA_ILi0EEESQ_EEEEENS5_IJNS4_10UnderscoreEST_ST_EEEEENS4_13SM90_TMA_LOADENS4_14ComposedLayoutINS4_7SwizzleILi3ELi4ELi3EEENS4_18smem_ptr_flag_bitsILi8EEENSP_INS5_IJNSA_ILi8EEESG_EEENS5_IJSG_SC_EEEEEEEvNS4_8identityENS4_23SM90_TMA_LOAD_MULTICASTES16_vS17_EENS_8epilogue10collective6detail29Sm90TmaWarpSpecializedAdapterINS1B_15DefaultEpilogueIaSI_SI_NS1A_6thread17LinearCombinationIaLi1EiiLNS1F_9ScaleType4KindE0ELNS_15FloatRoundStyleE2EaEENS1_15EpilogueDefaultEEEEEvvEEEEvNT_6ParamsE)
        .other          _ZN7cutlass13device_kernelINS_4gemm6kernel13GemmUniversalIN4cute5tupleIJiiiiEEENS1_10collective13CollectiveMmaINS1_34MainloopSm90TmaGmmaWarpSpecializedILi5ENS5_IJNS4_1CILi2EEENSA_ILi1EEESC_EEENS1_35KernelTmaWarpSpecializedCooperativeEEENS5_IJNSA_ILi128EEESG_SG_EEEaNS5_IJlSC_lEEEaSI_NS4_8TiledMMAINS4_8MMA_AtomIJNS4_4SM904GMMA27MMA_64x128x32_S32S8S8_SS_TNEEEENS4_6LayoutISD_NS5_IJSC_NSA_ILi0EEESQ_EEEEENS5_IJNS4_10UnderscoreEST_ST_EEEEENS4_13SM90_TMA_LOADENS4_14ComposedLayoutINS4_7SwizzleILi3ELi4ELi3EEENS4_18smem_ptr_flag_bitsILi8EEENSP_INS5_IJNSA_ILi8EEESG_EEENS5_IJSG_SC_EEEEEEEvNS4_8identityENS4_23SM90_TMA_LOAD_MULTICASTES16_vS17_EENS_8epilogue10collective6detail29Sm90TmaWarpSpecializedAdapterINS1B_15DefaultEpilogueIaSI_SI_NS1A_6thread17LinearCombinationIaLi1EiiLNS1F_9ScaleType4KindE0ELNS_15FloatRoundStyleE2EaEENS1_15EpilogueDefaultEEEEEvvEEEEvNT_6ParamsE,@"STO_CUDA_ENTRY STV_DEFAULT"
_ZN7cutlass13device_kernelINS_4gemm6kernel13GemmUniversalIN4cute5tupleIJiiiiEEENS1_10collective13CollectiveMmaINS1_34MainloopSm90TmaGmmaWarpSpecializedILi5ENS5_IJNS4_1CILi2EEENSA_ILi1EEESC_EEENS1_35KernelTmaWarpSpecializedCooperativeEEENS5_IJNSA_ILi128EEESG_SG_EEEaNS5_IJlSC_lEEEaSI_NS4_8TiledMMAINS4_8MMA_AtomIJNS4_4SM904GMMA27MMA_64x128x32_S32S8S8_SS_TNEEEENS4_6LayoutISD_NS5_IJSC_NSA_ILi0EEESQ_EEEEENS5_IJNS4_10UnderscoreEST_ST_EEEEENS4_13SM90_TMA_LOADENS4_14ComposedLayoutINS4_7SwizzleILi3ELi4ELi3EEENS4_18smem_ptr_flag_bitsILi8EEENSP_INS5_IJNSA_ILi8EEESG_EEENS5_IJSG_SC_EEEEEEEvNS4_8identityENS4_23SM90_TMA_LOAD_MULTICASTES16_vS17_EENS_8epilogue10collective6detail29Sm90TmaWarpSpecializedAdapterINS1B_15DefaultEpilogueIaSI_SI_NS1A_6thread17LinearCombinationIaLi1EiiLNS1F_9ScaleType4KindE0ELNS_15FloatRoundStyleE2EaEENS1_15EpilogueDefaultEEEEEvvEEEEvNT_6ParamsE:
[----:B------:R-:W0:Y:S01]  /*0000*/  LDC R1, c[0x0][0x28] ;  /* 0x00000a00ff017b82 */ /* 0x000e220000000800 */
[----:B------:R-:W1:Y:S01]  /*0010*/  S2R R94, SR_TID.X ;  /* 0x00000000005e7919 */ /* 0x000e620000002100 */
[----:B------:R-:W-:Y:S01]  /*0020*/  ELECT P0, URZ, PT ;  /* 0x00000000003f782f */ /* 0x000fe20003800000 */
[----:B------:R-:W-:Y:S01]  /*0030*/  BSSY B0, `(.L_x_0) ;  /* 0x000000f000007945 */ /* 0x000fe20003800000 */
[--C-:B-1----:R-:W-:Y:S02]  /*0040*/  SHF.R.U32.HI R0, RZ, 0x5, R94.reuse ;  /* 0x00000005ff007819 */ /* 0x102fe4000001165e */
[----:B------:R-:W-:-:S03]  /*0050*/  SHF.R.U32.HI R7, RZ, 0x7, R94 ;  /* 0x00000007ff077819 */ /* 0x000fc6000001165e */
[----:B------:R-:W1:Y:S04]  /*0060*/  SHFL.IDX PT, R3, R0, RZ, 0x1f ;  /* 0x00001fff00037589 */ /* 0x000e6800000e0000 */
[----:B------:R2:W3:Y:S01]  /*0070*/  SHFL.IDX PT, R2, R7, RZ, 0x1f ;  /* 0x00001fff07027589 */ /* 0x0004e200000e0000 */
[----:B-1----:R-:W-:-:S13]  /*0080*/  ISETP.NE.OR P0, PT, R3, RZ, !P0 ;  /* 0x000000ff0300720c */ /* 0x002fda0004705670 */
[----:B0-23--:R-:W-:Y:S05]  /*0090*/  @P0 BRA `(.L_x_1) ;  /* 0x0000000000200947 */ /* 0x00dfea0003800000 */
[----:B------:R-:W-:Y:S02]  /*00a0*/  ULDC.64 UR4, c[0x0][0x198] ;  /* 0x0000660000047ab9 */ /* 0x000fe40000000a00 */
[----:B------:R-:W-:Y:S02]  /*00b0*/  UIADD3 UR6, UP0, UR4, 0xf0, URZ ;  /* 0x000000f004067890 */ /* 0x000fe4000ff1e03f */
[----:B------:R-:W-:Y:S02]  /*00c0*/  UIADD3 UR4, UP1, UR4, 0x1f0, URZ ;  /* 0x000001f004047890 */ /* 0x000fe4000ff3e03f */
[----:B------:R-:W-:Y:S02]  /*00d0*/  UIADD3.X UR7, URZ, UR5, URZ, UP0, !UPT ;  /* 0x000000053f077290 */ /* 0x000fe400087fe43f */
[----:B------:R-:W-:-:S07]  /*00e0*/  UIADD3.X UR5, URZ, UR5, URZ, UP1, !UPT ;  /* 0x000000053f057290 */ /* 0x000fce0008ffe43f */
[----:B------:R0:W-:Y:S02]  /*00f0*/  UTMACCTL.PF [UR6] ;  /* 0x00000000060079b9 */ /* 0x0001e40008040000 */
[----:B------:R0:W-:Y:S02]  /*0100*/  UTMACCTL.PF [UR4] ;  /* 0x00000000040079b9 */ /* 0x0001e40008040000 */
[----:B0-----:R-:W-:Y:S01]  /*0110*/  NOP ;  /* 0x0000000000007918 */ /* 0x001fe20000000000 */
.L_x_1:
[----:B------:R-:W-:Y:S05]  /*0120*/  BSYNC B0 ;  /* 0x0000000000007941 */ /* 0x000fea0003800000 */
.L_x_0:
[----:B------:R-:W0:Y:S02]  /*0130*/  SHFL.IDX PT, R5, R0, RZ, 0x1f ;  /* 0x00001fff00057589 */ /* 0x000e2400000e0000 */
[----:B0-----:R-:W-:-:S13]  /*0140*/  ISETP.NE.AND P0, PT, R5, RZ, PT ;  /* 0x000000ff0500720c */ /* 0x001fda0003f05270 */
[----:B------:R-:W-:Y:S05]  /*0150*/  @P0 BRA `(.L_x_2) ;  /* 0x0000000000600947 */ /* 0x000fea0003800000 */
[----:B------:R-:W0:Y:S01]  /*0160*/  S2UR UR8, SR_CgaCtaId ;  /* 0x00000000000879c3 */ /* 0x000e220000008800 */
[----:B------:R-:W-:Y:S01]  /*0170*/  UMOV UR4, 0x400 ;  /* 0x0000040000047882 */ /* 0x000fe20000000000 */
[----:B------:R-:W-:Y:S01]  /*0180*/  UMOV UR5, 0x1 ;  /* 0x0000000100057882 */ /* 0x000fe20000000000 */
[----:B------:R-:W-:Y:S01]  /*0190*/  UMOV UR6, 0x4 ;  /* 0x0000000400067882 */ /* 0x000fe20000000000 */
[----:B------:R-:W-:Y:S01]  /*01a0*/  ELECT P0, URZ, PT ;  /* 0x00000000003f782f */ /* 0x000fe20003800000 */
[----:B------:R-:W-:-:S04]  /*01b0*/  UIADD3 UR6, -UR6, 0x100000, URZ ;  /* 0x0010000006067890 */ /* 0x000fc8000fffe13f */
[----:B------:R-:W-:Y:S02]  /*01c0*/  USHF.L.U32 UR7, UR6, 0xb, URZ ;  /* 0x0000000b06077899 */ /* 0x000fe4000800063f */
[----:B------:R-:W-:Y:S02]  /*01d0*/  USHF.L.U32 UR6, UR6, 0x1, URZ ;  /* 0x0000000106067899 */ /* 0x000fe4000800063f */
[----:B0-----:R-:W-:Y:S02]  /*01e0*/  ULEA UR8, UR8, UR4, 0x18 ;  /* 0x0000000408087291 */ /* 0x001fe4000f8ec03f */
[----:B------:R-:W-:-:S04]  /*01f0*/  UIADD3 UR4, -UR5, 0x100000, URZ ;  /* 0x0010000005047890 */ /* 0x000fc8000fffe13f */
[----:B------:R-:W-:Y:S02]  /*0200*/  USHF.L.U32 UR5, UR4, 0xb, URZ ;  /* 0x0000000b04057899 */ /* 0x000fe4000800063f */
[----:B------:R-:W-:Y:S01]  /*0210*/  USHF.L.U32 UR4, UR4, 0x1, URZ ;  /* 0x0000000104047899 */ /* 0x000fe2000800063f */
[----:B------:R-:W0:Y:S11]  /*0220*/  FENCE.VIEW.ASYNC.S ;  /* 0x00000000000073c6 */ /* 0x000e360000000000 */
[----:B0-----:R0:W1:Y:S01]  /*0230*/  SYNCS.EXCH.64 URZ, [UR8], UR4 ;  /* 0x00000004083f75b2 */ /* 0x0010620008000100 */
[----:B------:R0:W2:Y:S01]  /*0240*/  SYNCS.EXCH.64 URZ, [UR8+0x28], UR6 ;  /* 0x00002806083f75b2 */ /* 0x0000a20008000100 */
[----:B------:R0:W3:Y:S01]  /*0250*/  SYNCS.EXCH.64 URZ, [UR8+0x8], UR4 ;  /* 0x00000804083f75b2 */ /* 0x0000e20008000100 */
[----:B------:R0:W4:Y:S01]  /*0260*/  SYNCS.EXCH.64 URZ, [UR8+0x30], UR6 ;  /* 0x00003006083f75b2 */ /* 0x0001220008000100 */
[----:B------:R0:W0:Y:S01]  /*0270*/  SYNCS.EXCH.64 URZ, [UR8+0x10], UR4 ;  /* 0x00001004083f75b2 */ /* 0x0000220008000100 */
[----:B------:R0:W0:Y:S01]  /*0280*/  SYNCS.EXCH.64 URZ, [UR8+0x38], UR6 ;  /* 0x00003806083f75b2 */ /* 0x0000220008000100 */
[----:B------:R0:W0:Y:S01]  /*0290*/  SYNCS.EXCH.64 URZ, [UR8+0x18], UR4 ;  /* 0x00001804083f75b2 */ /* 0x0000220008000100 */
[----:B------:R0:W0:Y:S01]  /*02a0*/  SYNCS.EXCH.64 URZ, [UR8+0x40], UR6 ;  /* 0x00004006083f75b2 */ /* 0x0000220008000100 */
[----:B------:R0:W0:Y:S01]  /*02b0*/  SYNCS.EXCH.64 URZ, [UR8+0x20], UR4 ;  /* 0x00002004083f75b2 */ /* 0x0000220008000100 */
[----:B------:R0:W0:Y:S01]  /*02c0*/  SYNCS.EXCH.64 URZ, [UR8+0x48], UR6 ;  /* 0x00004806083f75b2 */ /* 0x0000220008000100 */
[----:B------:R-:W-:Y:S01]  /*02d0*/  NOP ;  /* 0x0000000000007918 */ /* 0x000fe20000000000 */
.L_x_2:
[----:B------:R-:W-:Y:S01]  /*02e0*/  SHF.R.S32.HI R9, RZ, 0x1f, R94 ;  /* 0x0000001fff097819 */ /* 0x000fe2000001145e */
[----:B------:R-:W5:Y:S01]  /*02f0*/  SHFL.IDX PT, R0, R0, RZ, 0x1f ;  /* 0x00001fff00007589 */ /* 0x000f6200000e0000 */
[----:B0-----:R-:W0:Y:S01]  /*0300*/  S2UR UR8, SR_CTAID.X ;  /* 0x00000000000879c3 */ /* 0x001e220000002500 */
[----:B------:R-:W-:Y:S02]  /*0310*/  ELECT P0, URZ, PT ;  /* 0x00000000003f782f */ /* 0x000fe40003800000 */
[----:B------:R-:W-:Y:S01]  /*0320*/  LEA.HI R9, R9, R94, RZ, 0x7 ;  /* 0x0000005e09097211 */ /* 0x000fe200078f38ff */
[----:B------:R-:W1:Y:S01]  /*0330*/  S2R R4, SR_CTAID.Y ;  /* 0x0000000000047919 */ /* 0x000e620000002600 */
[----:B------:R-:W-:Y:S01]  /*0340*/  SHF.R.S32.HI R6, RZ, 0x1f, R5 ;  /* 0x0000001fff067819 */ /* 0x000fe20000011405 */
[----:B------:R-:W-:Y:S01]  /*0350*/  ULDC UR4, c[0x0][0x150] ;  /* 0x0000540000047ab9 */ /* 0x000fe20000000800 */
[----:B------:R-:W-:Y:S01]  /*0360*/  LOP3.LUT R9, R9, 0xffffff80, RZ, 0xc0, !PT ;  /* 0xffffff8009097812 */ /* 0x000fe200078ec0ff */
[----:B------:R-:W-:Y:S01]  /*0370*/  NOP ;  /* 0x0000000000007918 */ /* 0x000fe20000000000 */
[----:B------:R-:W-:Y:S01]  /*0380*/  LEA.HI R6, R6, R5, RZ, 0x2 ;  /* 0x0000000506067211 */ /* 0x000fe200078f10ff */
[----:B------:R-:W2:Y:S01]  /*0390*/  LDC R11, c[0x0][0x144] ;  /* 0x00005100ff0b7b82 */ /* 0x000ea20000000800 */
[----:B------:R-:W-:Y:S01]  /*03a0*/  NOP ;  /* 0x0000000000007918 */ /* 0x000fe20000000000 */
[----:B------:R-:W-:Y:S01]  /*03b0*/  IMAD.IADD R8, R94, 0x1, -R9 ;  /* 0x000000015e087824 */ /* 0x000fe200078e0a09 */
[----:B------:R-:W-:Y:S01]  /*03c0*/  LOP3.LUT R6, R6, 0x3ffffffc, RZ, 0xc0, !PT ;  /* 0x3ffffffc06067812 */ /* 0x000fe200078ec0ff */
[----:B------:R-:W-:Y:S01]  /*03d0*/  IMAD.MOV.U32 R22, RZ, RZ, 0x1 ;  /* 0x00000001ff167424 */ /* 0x000fe200078e00ff */
[----:B------:R-:W-:-:S02]  /*03e0*/  ISETP.NE.AND P3, PT, R2, RZ, PT ;  /* 0x000000ff0200720c */ /* 0x000fc40003f65270 */
[----:B------:R-:W-:Y:S01]  /*03f0*/  SHF.R.S32.HI R9, RZ, 0x1f, R8 ;  /* 0x0000001fff097819 */ /* 0x000fe20000011408 */
[----:B------:R-:W-:Y:S01]  /*0400*/  IMAD.IADD R6, R5, 0x1, -R6 ;  /* 0x0000000105067824 */ /* 0x000fe200078e0a06 */
[----:B------:R-:W3:Y:S02]  /*0410*/  LDC R13, c[0x0][0x140] ;  /* 0x00005000ff0d7b82 */ /* 0x000ee40000000800 */
[----:B------:R-:W-:Y:S02]  /*0420*/  LEA.HI R9, R9, R8, RZ, 0x3 ;  /* 0x0000000809097211 */ /* 0x000fe400078f18ff */
[----:B-----5:R-:W-:Y:S02]  /*0430*/  ISETP.NE.OR P0, PT, R0, RZ, !P0 ;  /* 0x000000ff0000720c */ /* 0x020fe40004705670 */
[----:B------:R-:W-:Y:S02]  /*0440*/  SHF.R.S32.HI R0, RZ, 0x3, R9 ;  /* 0x00000003ff007819 */ /* 0x000fe40000011409 */
[----:B0-----:R-:W-:-:S02]  /*0450*/  I2FP.F32.U32 R10, UR8 ;  /* 0x00000008000a7c45 */ /* 0x001fc40008201000 */
[----:B------:R-:W-:-:S03]  /*0460*/  SHF.R.S32.HI R9, RZ, 0x1f, R9 ;  /* 0x0000001fff097819 */ /* 0x000fc60000011409 */
[----:B------:R-:W-:Y:S01]  /*0470*/  FMUL R10, R10, UR4 ;  /* 0x000000040a0a7c20 */ /* 0x000fe20008400000 */
[----:B------:R-:W-:Y:S01]  /*0480*/  LEA.HI R9, R9, R0, RZ, 0x2 ;  /* 0x0000000009097211 */ /* 0x000fe200078f10ff */
[----:B------:R-:W-:Y:S01]  /*0490*/  ULDC UR4, c[0x0][0x154] ;  /* 0x0000550000047ab9 */ /* 0x000fe20000000800 */
[----:B-1----:R-:W-:Y:S01]  /*04a0*/  I2FP.F32.U32 R12, R4 ;  /* 0x00000004000c7245 */ /* 0x002fe20000201000 */
[----:B------:R-:W-:Y:S01]  /*04b0*/  VOTEU.ALL UP0, P0 ;  /* 0x00000000003f7886 */ /* 0x000fe20000000000 */
[----:B------:R-:W-:Y:S01]  /*04c0*/  LOP3.LUT R9, R9, 0xfffffffc, RZ, 0xc0, !PT ;  /* 0xfffffffc09097812 */ /* 0x000fe200078ec0ff */
[----:B------:R-:W0:Y:S01]  /*04d0*/  F2I.U32.TRUNC.NTZ R10, R10 ;  /* 0x0000000a000a7305 */ /* 0x000e22000020f000 */
[----:B------:R-:W-:Y:S01]  /*04e0*/  VOTEU.ALL UP1, P0 ;  /* 0x00000000003f7886 */ /* 0x000fe20000020000 */
[----:B------:R-:W-:Y:S01]  /*04f0*/  FMUL R12, R12, UR4 ;  /* 0x000000040c0c7c20 */ /* 0x000fe20008400000 */
[----:B------:R-:W1:Y:S01]  /*0500*/  @!UP0 S2UR UR7, SR_CgaCtaId ;  /* 0x00000000000789c3 */ /* 0x000e620000008800 */
[----:B------:R-:W-:Y:S01]  /*0510*/  IMAD.IADD R9, R0, 0x1, -R9 ;  /* 0x0000000100097824 */ /* 0x000fe200078e0a09 */
[----:B------:R-:W-:Y:S01]  /*0520*/  SHF.R.S32.HI R0, RZ, 0x1f, R3 ;  /* 0x0000001fff007819 */ /* 0x000fe20000011403 */
[----:B------:R-:W-:Y:S01]  /*0530*/  UMOV UR4, 0x20 ;  /* 0x0000002000047882 */ /* 0x000fe20000000000 */
[----:B------:R-:W-:Y:S01]  /*0540*/  @!UP0 UMOV UR6, 0x400 ;  /* 0x0000040000068882 */ /* 0x000fe20000000000 */
[----:B------:R-:W-:Y:S01]  /*0550*/  IMAD R19, R6, 0x4, R9 ;  /* 0x0000000406137824 */ /* 0x000fe200078e0209 */
[----:B------:R-:W5:Y:S01]  /*0560*/  F2I.U32.TRUNC.NTZ R12, R12 ;  /* 0x0000000c000c7305 */ /* 0x000f62000020f000 */
[----:B------:R-:W-:Y:S01]  /*0570*/  LEA.HI R0, R0, R3, RZ, 0x2 ;  /* 0x0000000300007211 */ /* 0x000fe200078f10ff */
[----:B------:R-:W4:Y:S01]  /*0580*/  LDC R9, c[0x0][0x148] ;  /* 0x00005200ff097b82 */ /* 0x000f220000000800 */
[----:B------:R-:W-:-:S04]  /*0590*/  @!UP0 UIADD3 UR4, -UR4, 0x100000, URZ ;  /* 0x0010000004048890 */ /* 0x000fc8000fffe13f */
[----:B------:R-:W-:Y:S02]  /*05a0*/  @!UP0 USHF.L.U32 UR5, UR4, 0xb, URZ ;  /* 0x0000000b04058899 */ /* 0x000fe4000800063f */
[----:B------:R-:W-:Y:S01]  /*05b0*/  @!UP0 USHF.L.U32 UR4, UR4, 0x1, URZ ;  /* 0x0000000104048899 */ /* 0x000fe2000800063f */
[----:B------:R-:W-:Y:S01]  /*05c0*/  LEA.HI R6, R19, R19, RZ, 0x1 ;  /* 0x0000001313067211 */ /* 0x000fe200078f08ff */
[----:B0-----:R-:W-:Y:S01]  /*05d0*/  IMAD.MOV R14, RZ, RZ, -R10 ;  /* 0x000000ffff0e7224 */ /* 0x001fe200078e0a0a */
[----:B------:R-:W-:Y:S02]  /*05e0*/  LOP3.LUT R0, R0, 0xfffffffc, RZ, 0xc0, !PT ;  /* 0xfffffffc00007812 */ /* 0x000fe400078ec0ff */
[----:B------:R-:W-:Y:S01]  /*05f0*/  LOP3.LUT R10, R6, 0xfffffffe, RZ, 0xc0, !PT ;  /* 0xfffffffe060a7812 */ /* 0x000fe200078ec0ff */
[----:B--2---:R-:W-:Y:S01]  /*0600*/  IMAD R6, R11, R14, UR8 ;  /* 0x000000080b067e24 */ /* 0x004fe2000f8e020e */
[----:B---3--:R-:W-:Y:S01]  /*0610*/  ISETP.EQ.U32.AND P2, PT, R13, 0x1, PT ;  /* 0x000000010d00780c */ /* 0x008fe20003f42070 */
[----:B------:R-:W-:-:S02]  /*0620*/  IMAD.IADD R3, R3, 0x1, -R0 ;  /* 0x0000000103037824 */ /* 0x000fc400078e0a00 */
[C---:B------:R-:W-:Y:S02]  /*0630*/  IMAD.IADD R11, R19.reuse, 0x1, -R10 ;  /* 0x00000001130b7824 */ /* 0x040fe400078e0a0a */
[----:B------:R-:W-:Y:S01]  /*0640*/  IMAD.SHL.U32 R10, R19, 0x4, RZ ;  /* 0x00000004130a7824 */ /* 0x000fe200078e00ff */
[----:B------:R-:W-:Y:S01]  /*0650*/  ISETP.NE.AND P1, PT, R3, 0x3, PT ;  /* 0x000000030300780c */ /* 0x000fe20003f25270 */
[----:B-----5:R-:W-:Y:S01]  /*0660*/  IMAD.MOV R24, RZ, RZ, -R12 ;  /* 0x000000ffff187224 */ /* 0x020fe200078e0a0c */
[----:B------:R-:W-:Y:S01]  /*0670*/  ISETP.NE.AND P4, PT, R11, R6, PT ;  /* 0x000000060b00720c */ /* 0x000fe20003f85270 */
[----:B-1----:R-:W-:Y:S01]  /*0680*/  @!UP0 ULEA UR6, UR7, UR6, 0x18 ;  /* 0x0000000607068291 */ /* 0x002fe2000f8ec03f */
[----:B------:R-:W-:Y:S01]  /*0690*/  LOP3.LUT R19, R19, 0xc, R10, 0x78, !PT ;  /* 0x0000000c13137812 */ /* 0x000fe200078e780a */
[----:B------:R-:W-:Y:S01]  /*06a0*/  VOTEU.ALL UP0, P0 ;  /* 0x00000000003f7886 */ /* 0x000fe20000000000 */
[----:B------:R-:W-:Y:S01]  /*06b0*/  LOP3.LUT P0, RZ, R8, 0x7, RZ, 0xc0, !PT ;  /* 0x0000000708ff7812 */ /* 0x000fe2000780c0ff */
[----:B------:R-:W-:Y:S01]  /*06c0*/  VIADD R8, R2, 0xffffffff ;  /* 0xffffffff02087836 */ /* 0x000fe20000000000 */
[----:B------:R-:W-:Y:S01]  /*06d0*/  ISETP.EQ.OR P1, PT, R3, RZ, !P1 ;  /* 0x000000ff0300720c */ /* 0x000fe20004f22670 */
[----:B----4-:R-:W-:Y:S01]  /*06e0*/  IMAD R11, R9, R24, R4 ;  /* 0x00000018090b7224 */ /* 0x010fe200078e0204 */
[----:B------:R-:W-:-:S02]  /*06f0*/  ISETP.LT.U32.AND P0, PT, R19, 0x2, !P0 ;  /* 0x000000021300780c */ /* 0x000fc40004701070 */
[----:B------:R-:W-:Y:S02]  /*0700*/  ISETP.EQ.AND P1, PT, R2, RZ, P1 ;  /* 0x000000ff0200720c */ /* 0x000fe40000f22270 */
[----:B------:R-:W-:Y:S01]  /*0710*/  ISETP.GE.U32.AND P6, PT, R8, 0x2, PT ;  /* 0x000000020800780c */ /* 0x000fe20003fc6070 */
[----:B------:R-:W0:Y:S02]  /*0720*/  FENCE.VIEW.ASYNC.S ;  /* 0x00000000000073c6 */ /* 0x000e240000000000 */
[----:B0-----:R0:W1:Y:S01]  /*0730*/  @!UP0 SYNCS.EXCH.64 URZ, [UR6+0x60], UR4 ;  /* 0x00006004063f85b2 */ /* 0x0010620008000100 */
[----:B------:R-:W-:Y:S02]  /*0740*/  @P4 LEA.HI R0, R19, R19, RZ, 0x1 ;  /* 0x0000001313004211 */ /* 0x000fe400078f08ff */
[----:B------:R-:W-:Y:S02]  /*0750*/  SEL R18, RZ, 0x1, !P1 ;  /* 0x00000001ff127807 */ /* 0x000fe40004800000 */
[----:B------:R-:W-:-:S02]  /*0760*/  @P4 SHF.R.S32.HI R0, RZ, 0x1, R0 ;  /* 0x00000001ff004819 */ /* 0x000fc40000011400 */
[----:B------:R-:W-:Y:S02]  /*0770*/  SEL R18, R18, 0x2, P6 ;  /* 0x0000000212127807 */ /* 0x000fe40003000000 */
[----:B------:R-:W-:Y:S02]  /*0780*/  @P4 ISETP.NE.AND P5, PT, R0, R11, PT ;  /* 0x0000000b0000420c */ /* 0x000fe40003fa5270 */
[----:B------:R-:W-:Y:S02]  /*0790*/  SEL R11, RZ, 0x1, !P0 ;  /* 0x00000001ff0b7807 */ /* 0x000fe40004000000 */
[----:B------:R-:W-:Y:S02]  /*07a0*/  @P4 SEL R22, RZ, 0x1, P5 ;  /* 0x00000001ff164807 */ /* 0x000fe40002800000 */
[----:B------:R-:W-:Y:S01]  /*07b0*/  LOP3.LUT R0, R94, 0x7f, RZ, 0xc0, !PT ;  /* 0x0000007f5e007812 */ /* 0x000fe200078ec0ff */
[----:B------:R0:W2:Y:S01]  /*07c0*/  @!UP1 SYNCS.EXCH.64 URZ, [UR6+0x68], UR4 ;  /* 0x00006804063f95b2 */ /* 0x0000a20008000100 */
[----:B------:R-:W-:Y:S01]  /*07d0*/  LOP3.LUT R22, R22, R11, RZ, 0xc0, !PT ;  /* 0x0000000b16167212 */ /* 0x000fe200078ec0ff */
[----:B------:R-:W-:Y:S01]  /*07e0*/  NOP ;  /* 0x0000000000007918 */ /* 0x000fe20000000000 */
[----:B------:R-:W-:Y:S05]  /*07f0*/  @!P2 BRA `(.L_x_3) ;  /* 0x000000000008a947 */ /* 0x000fea0003800000 */
[----:B-12---:R-:W-:Y:S01]  /*0800*/  UCGABAR_ARV ;  /* 0x00000000000079c7 */ /* 0x006fe20008000000 */
[----:B------:R-:W-:Y:S05]  /*0810*/  BRA `(.L_x_4) ;  /* 0x0000000000047947 */ /* 0x000fea0003800000 */
.L_x_3:
[----:B-12---:R-:W-:Y:S01]  /*0820*/  NOP ;  /* 0x0000000000007918 */ /* 0x006fe20000000000 */
.L_x_4:
[----:B------:R-:W1:Y:S01]  /*0830*/  LDC R2, c[0x0][0x65c] ;  /* 0x00019700ff027b82 */ /* 0x000e620000000800 */
[----:B------:R-:W-:Y:S02]  /*0840*/  IMAD.U32 R10, RZ, RZ, UR8 ;  /* 0x00000008ff0a7e24 */ /* 0x000fe4000f8e00ff */
[----:B------:R-:W-:Y:S01]  /*0850*/  IMAD.MOV.U32 R11, RZ, RZ, RZ ;  /* 0x000000ffff0b7224 */ /* 0x000fe200078e00ff */
[----:B-1----:R-:W-:-:S04]  /*0860*/  ISETP.NE.AND P1, PT, R2, 0x1, PT ;  /* 0x000000010200780c */ /* 0x002fc80003f25270 */
[----:B------:R-:W-:-:S09]  /*0870*/  P2R R5, PR, RZ, 0x2 ;  /* 0x00000002ff057803 */ /* 0x000fd20000000000 */
[----:B------:R-:W1:Y:S01]  /*0880*/  @P1 LDC R17, c[0x0][0x10] ;  /* 0x00000400ff111b82 */ /* 0x000e620000000800 */
[----:B------:R-:W-:Y:S02]  /*0890*/  @P1 IMAD.MOV.U32 R5, RZ, RZ, RZ ;  /* 0x000000ffff051224 */ /* 0x000fe400078e00ff */
[----:B------:R-:W-:-:S05]  /*08a0*/  @P1 IMAD.MOV.U32 R15, RZ, RZ, RZ ;  /* 0x000000ffff0f1224 */ /* 0x000fca00078e00ff */
[----:B------:R-:W2:Y:S01]  /*08b0*/  @!P1 LDC R13, c[0x0][0xc] ;  /* 0x00000300ff0d9b82 */ /* 0x000ea20000000800 */
[----:B0-----:R-:W-:Y:S01]  /*08c0*/  ULDC UR4, c[0x0][0xc] ;  /* 0x0000030000047ab9 */ /* 0x001fe20000000800 */
[----:B------:R-:W-:Y:S01]  /*08d0*/  ULDC UR5, c[0x0][0x10] ;  /* 0x0000040000057ab9 */ /* 0x000fe20000000800 */
[----:B------:R-:W-:Y:S01]  /*08e0*/  ULDC UR6, c[0x0][0x14] ;  /* 0x0000050000067ab9 */ /* 0x000fe20000000800 */
[----:B------:R-:W-:-:S04]  /*08f0*/  UIMAD.WIDE.U32 UR4, UR4, UR5, URZ ;  /* 0x00000005040472a5 */ /* 0x000fc8000f8e003f */
[----:B------:R-:W-:Y:S02]  /*0900*/  UIMAD.WIDE.U32 UR36, UR4, UR6, URZ ;  /* 0x00000006042472a5 */ /* 0x000fe4000f8e003f */
[----:B------:R-:W-:-:S04]  /*0910*/  UIMAD UR42, UR5, UR6, URZ ;  /* 0x00000006052a72a4 */ /* 0x000fc8000f8e023f */
[----:B------:R-:W-:Y:S01]  /*0920*/  UIADD3 UR42, UR37, UR42, URZ ;  /* 0x0000002a252a7290 */ /* 0x000fe2000fffe03f */
[----:B-1----:R-:W-:-:S04]  /*0930*/  @P1 IMAD.WIDE.U32 R16, R17, UR8, R4 ;  /* 0x0000000811101c25 */ /* 0x002fc8000f8e0004 */
[----:B------:R-:W-:Y:S02]  /*0940*/  @P1 IMAD.IADD R17, R17, 0x1, R15 ;  /* 0x0000000111111824 */ /* 0x000fe400078e020f */
[----:B--2---:R-:W-:-:S04]  /*0950*/  @!P1 IMAD.WIDE.U32 R10, R4, R13, R10 ;  /* 0x0000000d040a9225 */ /* 0x004fc800078e000a */
[----:B------:R-:W-:Y:S02]  /*0960*/  @!P1 IMAD.MOV.U32 R16, RZ, RZ, R10 ;  /* 0x000000ffff109224 */ /* 0x000fe400078e000a */
[----:B------:R-:W-:Y:S01]  /*0970*/  @!P1 IMAD.MOV.U32 R17, RZ, RZ, R11 ;  /* 0x000000ffff119224 */ /* 0x000fe200078e000b */
[----:B------:R-:W-:Y:S06]  /*0980*/  @!P2 BRA `(.L_x_5) ;  /* 0x00000000000ca947 */ /* 0x000fec0003800000 */
[----:B------:R-:W-:Y:S01]  /*0990*/  UCGABAR_WAIT ;  /* 0x0000000000007dc7 */ /* 0x000fe20008000000 */
[----:B------:R-:W-:Y:S01]  /*09a0*/  CCTL.IVALL ;  /* 0x00000000ff00798f */ /* 0x000fe20002000000 */
[----:B------:R-:W-:Y:S05]  /*09b0*/  BRA `(.L_x_6) ;  /* 0x0000000000047947 */ /* 0x000fea0003800000 */
.L_x_5:
[----:B------:R-:W-:Y:S06]  /*09c0*/  BAR.SYNC.DEFER_BLOCKING 0x0 ;  /* 0x0000000000007b1d */ /* 0x000fec0000010000 */
.L_x_6:
[----:B------:R-:W-:Y:S05]  /*09d0*/  @!P3 BRA `(.L_x_7) ;  /* 0x000000500018b947 */ /* 0x000fea0003800000 */
[----:B------:R-:W-:-:S13]  /*09e0*/  ISETP.GT.U32.AND P0, PT, R8, 0x1, PT ;  /* 0x000000010800780c */ /* 0x000fda0003f04070 */
[----:B------:R-:W-:Y:S05]  /*09f0*/  @P0 EXIT ;  /* 0x000000000000094d */ /* 0x000fea0003800000 */
[----:B------:R-:W-:Y:S01]  /*0a00*/  ULDC.64 UR4, c[0x0][0x650] ;  /* 0x0001940000047ab9 */ /* 0x000fe20000000a00 */
[----:B------:R-:W-:Y:S01]  /*0a10*/  PRMT R3, RZ, 0x7610, R3 ;  /* 0x00007610ff037816 */ /* 0x000fe20000000003 */
[----:B------:R-:W-:Y:S01]  /*0a20*/  IMAD.MOV.U32 R101, RZ, RZ, -0x1 ;  /* 0xffffffffff657424 */ /* 0x000fe200078e00ff */
[----:B------:R-:W-:Y:S01]  /*0a30*/  ISETP.GE.U32.AND P0, PT, R16, UR4, PT ;  /* 0x0000000410007c0c */ /* 0x000fe2000bf06070 */
[----:B------:R-:W-:Y:S02]  /*0a40*/  IMAD.MOV.U32 R100, RZ, RZ, -0x1 ;  /* 0xffffffffff647424 */ /* 0x000fe400078e00ff */
[----:B------:R-:W-:Y:S01]  /*0a50*/  IMAD.MOV.U32 R23, RZ, RZ, -0x1 ;  /* 0xffffffffff177424 */ /* 0x000fe200078e00ff */
[----:B------:R-:W-:-:S13]  /*0a60*/  ISETP.GE.U32.AND.EX P0, PT, R17, UR5, PT, P0 ;  /* 0x0000000511007c0c */ /* 0x000fda000bf06100 */
[----:B------:R-:W-:Y:S05]  /*0a70*/  @P0 BRA `(.L_x_8) ;  /* 0x00000004002c0947 */ /* 0x000fea0003800000 */
[----:B------:R-:W0:Y:S01]  /*0a80*/  LDC.64 R26, c[0x0][0x628] ;  /* 0x00018a00ff1a7b82 */ /* 0x000e220000000a00 */
[----:B------:R-:W-:Y:S02]  /*0a90*/  IMAD.MOV.U32 R10, RZ, RZ, R16 ;  /* 0x000000ffff0a7224 */ /* 0x000fe400078e0010 */
[----:B------:R-:W-:-:S05]  /*0aa0*/  IMAD.MOV.U32 R11, RZ, RZ, R17 ;  /* 0x000000ffff0b7224 */ /* 0x000fca00078e0011 */
[----:B------:R-:W1:Y:S08]  /*0ab0*/  LDC R8, c[0x0][0x630] ;  /* 0x00018c00ff087b82 */ /* 0x000e700000000800 */
[----:B------:R-:W2:Y:S01]  /*0ac0*/  LDC.64 R28, c[0x0][0x620] ;  /* 0x00018800ff1c7b82 */ /* 0x000ea20000000a00 */
[----:B0-----:R-:W-:-:S04]  /*0ad0*/  ISETP.NE.U32.AND P0, PT, R26, RZ, PT ;  /* 0x000000ff1a00720c */ /* 0x001fc80003f05070 */
[----:B------:R-:W-:-:S13]  /*0ae0*/  ISETP.NE.AND.EX P0, PT, R27, RZ, PT, P0 ;  /* 0x000000ff1b00720c */ /* 0x000fda0003f05300 */
[----:B-12---:R-:W-:Y:S05]  /*0af0*/  @!P0 BRA `(.L_x_9) ;  /* 0x0000000000288947 */ /* 0x006fea0003800000 */
[----:B------:R-:W0:Y:S02]  /*0b00*/  LDC R3, c[0x0][0x634] ;  /* 0x00018d00ff037b82 */ /* 0x000e240000000800 */
[----:B0-----:R-:W-:-:S05]  /*0b10*/  IADD3 R3, P0, R16, R3, RZ ;  /* 0x0000000310037210 */ /* 0x001fca0007f1e0ff */
[----:B------:R-:W-:-:S04]  /*0b20*/  IMAD.X R21, RZ, RZ, R17, P0 ;  /* 0x000000ffff157224 */ /* 0x000fc800000e0611 */
[----:B------:R-:W-:-:S04]  /*0b30*/  IMAD.WIDE.U32 R10, R21, R26, RZ ;  /* 0x0000001a150a7225 */ /* 0x000fc800078e00ff */
[----:B------:R-:W-:-:S04]  /*0b40*/  IMAD.WIDE.U32 R12, P0, R3, R27, R10 ;  /* 0x0000001b030c7225 */ /* 0x000fc8000780000a */
[----:B------:R-:W-:-:S04]  /*0b50*/  IMAD.WIDE.U32 R10, R3, R26, RZ ;  /* 0x0000001a030a7225 */ /* 0x000fc800078e00ff */
[----:B------:R-:W-:Y:S01]  /*0b60*/  IMAD.X R15, RZ, RZ, RZ, P0 ;  /* 0x000000ffff0f7224 */ /* 0x000fe200000e06ff */
[----:B------:R-:W-:Y:S01]  /*0b70*/  IADD3 RZ, P0, R11, R12, RZ ;  /* 0x0000000c0bff7210 */ /* 0x000fe20007f1e0ff */
[----:B------:R-:W-:-:S04]  /*0b80*/  IMAD.MOV.U32 R14, RZ, RZ, R13 ;  /* 0x000000ffff0e7224 */ /* 0x000fc800078e000d */
[----:B------:R-:W-:-:S08]  /*0b90*/  IMAD.WIDE.U32.X R10, R21, R27, R14, P0 ;  /* 0x0000001b150a7225 */ /* 0x000fd000000e040e */
.L_x_9:
[----:B------:R-:W0:Y:S01]  /*0ba0*/  LDC.64 R32, c[0x0][0x640] ;  /* 0x00019000ff207b82 */ /* 0x000e220000000a00 */
[--C-:B------:R-:W-:Y:S01]  /*0bb0*/  SHF.R.U64 R27, R10, R8, R11.reuse ;  /* 0x000000080a1b7219 */ /* 0x100fe2000000120b */
[----:B------:R-:W-:Y:S01]  /*0bc0*/  IMAD R31, R9, R24, R4 ;  /* 0x00000018091f7224 */ /* 0x000fe200078e0204 */
[----:B------:R-:W-:Y:S01]  /*0bd0*/  SHF.R.U32.HI R3, RZ, R8, R11 ;  /* 0x00000008ff037219 */ /* 0x000fe2000001160b */
[----:B------:R-:W-:Y:S01]  /*0be0*/  IMAD.MOV.U32 R23, RZ, RZ, 0x1 ;  /* 0x00000001ff177424 */ /* 0x000fe200078e00ff */
[----:B------:R-:W-:-:S03]  /*0bf0*/  IADD3 R5, P0, RZ, -R27, RZ ;  /* 0x8000001bff057210 */ /* 0x000fc60007f1e0ff */
[----:B------:R-:W1:Y:S02]  /*0c00*/  LDC R12, c[0x0][0x618] ;  /* 0x00018600ff0c7b82 */ /* 0x000e640000000800 */
[----:B------:R-:W-:Y:S02]  /*0c10*/  IMAD.X R3, RZ, RZ, ~R3, P0 ;  /* 0x000000ffff037224 */ /* 0x000fe400000e0e03 */
[----:B------:R-:W-:-:S04]  /*0c20*/  IMAD.WIDE.U32 R10, R5, R28, R16 ;  /* 0x0000001c050a7225 */ /* 0x000fc800078e0010 */
[----:B------:R-:W2:Y:S01]  /*0c30*/  LDC R20, c[0x0][0x608] ;  /* 0x00018200ff147b82 */ /* 0x000ea20000000800 */
[----:B------:R-:W-:Y:S02]  /*0c40*/  IMAD R8, R3, R28, RZ ;  /* 0x0000001c03087224 */ /* 0x000fe400078e02ff */
[----:B------:R-:W-:Y:S02]  /*0c50*/  IMAD.MOV.U32 R3, RZ, RZ, -0x1 ;  /* 0xffffffffff037424 */ /* 0x000fe400078e00ff */
[----:B------:R-:W-:-:S03]  /*0c60*/  IMAD R5, R5, R29, R8 ;  /* 0x0000001d05057224 */ /* 0x000fc600078e0208 */
[----:B------:R-:W3:Y:S01]  /*0c70*/  LDC R30, c[0x0][0x658] ;  /* 0x00019600ff1e7b82 */ /* 0x000ee20000000800 */
[----:B------:R-:W-:Y:S01]  /*0c80*/  IMAD.IADD R5, R11, 0x1, R5 ;  /* 0x000000010b057824 */ /* 0x000fe200078e0205 */
[----:B0-----:R-:W-:-:S04]  /*0c90*/  ISETP.NE.U32.AND P0, PT, R32, RZ, PT ;  /* 0x000000ff2000720c */ /* 0x001fc80003f05070 */
[----:B------:R-:W-:Y:S02]  /*0ca0*/  ISETP.NE.AND.EX P0, PT, R33, RZ, PT, P0 ;  /* 0x000000ff2100720c */ /* 0x000fe40003f05300 */
[----:B------:R-:W0:Y:S01]  /*0cb0*/  LDC R26, c[0x0][0x600] ;  /* 0x00018000ff1a7b82 */ /* 0x000e220000000800 */
[-CC-:B-1----:R-:W-:Y:S02]  /*0cc0*/  SHF.R.U64 R14, R10, R12.reuse, R5.reuse ;  /* 0x0000000c0a0e7219 */ /* 0x182fe40000001205 */
[----:B------:R-:W-:-:S05]  /*0cd0*/  SHF.R.U32.HI R5, RZ, R12, R5 ;  /* 0x0000000cff057219 */ /* 0x000fca0000011605 */
[----:B------:R-:W1:Y:S01]  /*0ce0*/  LDC R15, c[0x0][0x648] ;  /* 0x00019200ff0f7b82 */ /* 0x000e620000000800 */
[-CC-:B--2---:R-:W-:Y:S02]  /*0cf0*/  SHF.R.U64 R29, R14, R20.reuse, R5.reuse ;  /* 0x000000140e1d7219 */ /* 0x184fe40000001205 */
[----:B------:R-:W-:-:S05]  /*0d00*/  SHF.R.U32.HI R5, RZ, R20, R5 ;  /* 0x00000014ff057219 */ /* 0x000fca0000011605 */
[----:B------:R-:W2:Y:S01]  /*0d10*/  LDC R21, c[0x0][0x638] ;  /* 0x00018e00ff157b82 */ /* 0x000ea20000000800 */
[-CC-:B---3--:R-:W-:Y:S02]  /*0d20*/  SHF.R.U64 R20, R29, R30.reuse, R5.reuse ;  /* 0x0000001e1d147219 */ /* 0x188fe40000001205 */
[-C--:B------:R-:W-:Y:S02]  /*0d30*/  SHF.L.U32 R3, R3, R30.reuse, RZ ;  /* 0x0000001e03037219 */ /* 0x080fe400000006ff */
[----:B------:R-:W-:Y:S01]  /*0d40*/  SHF.R.U32.HI R5, RZ, R30, R5 ;  /* 0x0000001eff057219 */ /* 0x000fe20000011605 */
[----:B------:R-:W-:Y:S01]  /*0d50*/  IMAD.MOV.U32 R4, RZ, RZ, R20 ;  /* 0x000000ffff047224 */ /* 0x000fe200078e0014 */
[----:B------:R-:W-:Y:S01]  /*0d60*/  LOP3.LUT R12, RZ, R3, RZ, 0x33, !PT ;  /* 0x00000003ff0c7212 */ /* 0x000fe200078e33ff */
[----:B------:R-:W3:Y:S01]  /*0d70*/  LDC R25, c[0x0][0x610] ;  /* 0x00018400ff197b82 */ /* 0x000ee20000000800 */
[----:B------:R-:W-:Y:S05]  /*0d80*/  @!P0 BRA `(.L_x_10) ;  /* 0x0000000000288947 */ /* 0x000fea0003800000 */
[----:B------:R-:W4:Y:S02]  /*0d90*/  LDC R3, c[0x0][0x64c] ;  /* 0x00019300ff037b82 */ /* 0x000f240000000800 */
[----:B----4-:R-:W-:-:S05]  /*0da0*/  IADD3 R3, P0, R20, R3, RZ ;  /* 0x0000000314037210 */ /* 0x010fca0007f1e0ff */
        /* <DEDUP_REMOVED lines=8> */
.L_x_10:
[----:B-1----:R-:W-:Y:S01]  /*0e30*/  SHF.R.U64 R4, R4, R15, R5 ;  /* 0x0000000f04047219 */ /* 0x002fe20000001205 */
[----:B0-----:R-:W-:Y:S01]  /*0e40*/  VIADD R5, R26, 0xffffffff ;  /* 0xffffffff1a057836 */ /* 0x001fe20000000000 */
[----:B------:R-:W-:Y:S01]  /*0e50*/  SHF.L.U32 R3, R23, R30, RZ ;  /* 0x0000001e17037219 */ /* 0x000fe200000006ff */
[----:B------:R-:W-:Y:S01]  /*0e60*/  IMAD.MOV.U32 R23, RZ, RZ, R27 ;  /* 0x000000ffff177224 */ /* 0x000fe200078e001b */
[----:B------:R-:W-:Y:S01]  /*0e70*/  LOP3.LUT R12, R29, R12, RZ, 0xc0, !PT ;  /* 0x0000000c1d0c7212 */ /* 0x000fe200078ec0ff */
[----:B------:R-:W-:Y:S01]  /*0e80*/  IMAD.MOV R8, RZ, RZ, -R4 ;  /* 0x000000ffff087224 */ /* 0x000fe200078e0a04 */
[----:B------:R-:W-:Y:S02]  /*0e90*/  SEL R6, R6, R31, !P1 ;  /* 0x0000001f06067207 */ /* 0x000fe40004800000 */
[----:B------:R-:W-:Y:S01]  /*0ea0*/  LOP3.LUT R5, R14, R5, RZ, 0xc0, !PT ;  /* 0x000000050e057212 */ /* 0x000fe200078ec0ff */
[----:B------:R-:W-:Y:S02]  /*0eb0*/  IMAD R9, R3, R4, R12 ;  /* 0x0000000403097224 */ /* 0x000fe400078e020c */
[----:B--2---:R-:W-:-:S02]  /*0ec0*/  IMAD R3, R8, R21, R20 ;  /* 0x0000001508037224 */ /* 0x004fc400078e0214 */
[----:B---3--:R-:W-:Y:S02]  /*0ed0*/  IMAD R6, R9, R25, R6 ;  /* 0x0000001909067224 */ /* 0x008fe400078e0206 */
[----:B------:R-:W-:Y:S02]  /*0ee0*/  IMAD R101, R3, R26, R5 ;  /* 0x0000001a03657224 */ /* 0x000fe400078e0205 */
[----:B------:R-:W-:-:S03]  /*0ef0*/  IMAD.MOV.U32 R4, RZ, RZ, 0x1 ;  /* 0x00000001ff047424 */ /* 0x000fc600078e00ff */
[----:B------:R-:W-:Y:S02]  /*0f00*/  SEL R100, R101, R6, !P1 ;  /* 0x0000000665647207 */ /* 0x000fe40004800000 */
[----:B------:R-:W-:Y:S02]  /*0f10*/  PRMT R3, R4, 0x7610, R3 ;  /* 0x0000761004037816 */ /* 0x000fe40000000003 */
[----:B------:R-:W-:-:S07]  /*0f20*/  SEL R101, R6, R101, !P1 ;  /* 0x0000006506657207 */ /* 0x000fce0004800000 */
.L_x_8:
[----:B------:R-:W-:-:S08]  /*0f30*/  NOP ;  /* 0x0000000000007918 */ /* 0x000fd00000000000 */
[----:B------:R-:W0:Y:S02]  /*0f40*/  USETMAXREG.TRY_ALLOC.CTAPOOL UP0, 0xe8 ;  /* 0x000000e8000079c8 */ /* 0x000e240008000600 */
[----:B0-----:R-:W-:-:S13]  /*0f50*/  PLOP3.LUT P0, PT, PT, PT, UP0, 0x80, 0x0 ;  /* 0x000000000000781c */ /* 0x001fda0003f0f008 */
[----:B------:R-:W-:Y:S05]  /*0f60*/  @!P0 BRA `(.L_x_8) ;  /* 0xfffffffc00f08947 */ /* 0x000fea000383ffff */
[----:B------:R-:W-:Y:S01]  /*0f70*/  ULDC.64 UR4, c[0x0][0x598] ;  /* 0x0001660000047ab9 */ /* 0x000fe20000000a00 */
[----:B------:R-:W-:Y:S01]  /*0f80*/  ULDC.64 UR38, c[0x0][0x208] ;  /* 0x0000820000267ab9 */ /* 0x000fe20000000a00 */
[----:B------:R-:W-:-:S04]  /*0f90*/  ISETP.NE.U32.AND P0, PT, RZ, UR4, PT ;  /* 0x00000004ff007c0c */ /* 0x000fc8000bf05070 */
[----:B------:R-:W-:-:S13]  /*0fa0*/  ISETP.NE.AND.EX P0, PT, RZ, UR5, PT, P0 ;  /* 0x00000005ff007c0c */ /* 0x000fda000bf05300 */
[----:B------:R-:W-:Y:S05]  /*0fb0*/  @!P0 BRA `(.L_x_11) ;  /* 0x00000000001c8947 */ /* 0x000fea0003800000 */
[----:B------:R-:W0:Y:S02]  /*0fc0*/  LDC.64 R4, c[0x0][0x598] ;  /* 0x00016600ff047b82 */ /* 0x000e240000000a00 */
[----:B0-----:R-:W2:Y:S02]  /*0fd0*/  LDG.E.64 R4, desc[UR38][R4.64] ;  /* 0x0000002604047981 */ /* 0x001ea4000c1e1b00 */
[----:B--2---:R-:W-:-:S04]  /*0fe0*/  ISETP.NE.U32.AND P0, PT, R4, RZ, PT ;  /* 0x000000ff0400720c */ /* 0x004fc80003f05070 */
[----:B------:R-:W-:-:S13]  /*0ff0*/  ISETP.NE.AND.EX P0, PT, R5, RZ, PT, P0 ;  /* 0x000000ff0500720c */ /* 0x000fda0003f05300 */
[----:B------:R-:W-:Y:S05]  /*1000*/  @!P0 BRA `(.L_x_11) ;  /* 0x0000000000088947 */ /* 0x000fea0003800000 */
[----:B------:R0:W5:Y:S01]  /*1010*/  LD.E R90, desc[UR38][R4.64] ;  /* 0x00000026045a7980 */ /* 0x000162000c101900 */
[----:B------:R-:W-:Y:S05]  /*1020*/  BRA `(.L_x_12) ;  /* 0x0000000000247947 */ /* 0x000fea0003800000 */
.L_x_11:
[----:B------:R-:W-:Y:S02]  /*1030*/  ULDC.64 UR4, c[0x0][0x588] ;  /* 0x0001620000047ab9 */ /* 0x000fe40000000a00 */
[----:B------:R-:W-:-:S04]  /*1040*/  ISETP.NE.U32.AND P0, PT, RZ, UR4, PT ;  /* 0x00000004ff007c0c */ /* 0x000fc8000bf05070 */
[----:B------:R-:W-:-:S13]  /*1050*/  ISETP.NE.AND.EX P0, PT, RZ, UR5, PT, P0 ;  /* 0x00000005ff007c0c */ /* 0x000fda000bf05300 */
[----:B------:R-:W-:Y:S05]  /*1060*/  @!P0 BRA `(.L_x_13) ;  /* 0x00000000000c8947 */ /* 0x000fea0003800000 */
[----:B------:R-:W0:Y:S02]  /*1070*/  LDC.64 R90, c[0x0][0x588] ;  /* 0x00016200ff5a7b82 */ /* 0x000e240000000a00 */
[----:B0-----:R1:W5:Y:S01]  /*1080*/  LDG.E R90, desc[UR38][R90.64] ;  /* 0x000000265a5a7981 */ /* 0x001362000c1e1900 */
[----:B------:R-:W-:Y:S05]  /*1090*/  BRA `(.L_x_12) ;  /* 0x0000000000087947 */ /* 0x000fea0003800000 */
.L_x_13:
[----:B------:R-:W-:Y:S02]  /*10a0*/  ULDC UR4, c[0x0][0x580] ;  /* 0x0001600000047ab9 */ /* 0x000fe40000000800 */
[----:B------:R-:W-:-:S07]  /*10b0*/  IMAD.U32 R90, RZ, RZ, UR4 ;  /* 0x00000004ff5a7e24 */ /* 0x000fce000f8e00ff */
.L_x_12:
[----:B------:R-:W-:Y:S02]  /*10c0*/  ULDC.64 UR4, c[0x0][0x5a0] ;  /* 0x0001680000047ab9 */ /* 0x000fe40000000a00 */
[----:B------:R-:W-:-:S04]  /*10d0*/  ISETP.NE.U32.AND P0, PT, RZ, UR4, PT ;  /* 0x00000004ff007c0c */ /* 0x000fc8000bf05070 */
[----:B------:R-:W-:-:S13]  /*10e0*/  ISETP.NE.AND.EX P0, PT, RZ, UR5, PT, P0 ;  /* 0x00000005ff007c0c */ /* 0x000fda000bf05300 */
[----:B------:R-:W-:Y:S05]  /*10f0*/  @!P0 BRA `(.L_x_14) ;  /* 0x00000000001c8947 */ /* 0x000fea0003800000 */
[----:B0-----:R-:W0:Y:S02]  /*1100*/  LDC.64 R4, c[0x0][0x5a0] ;  /* 0x00016800ff047b82 */ /* 0x001e240000000a00 */
[----:B0-----:R-:W2:Y:S02]  /*1110*/  LDG.E.64 R4, desc[UR38][R4.64] ;  /* 0x0000002604047981 */ /* 0x001ea4000c1e1b00 */
[----:B--2---:R-:W-:-:S04]  /*1120*/  ISETP.NE.U32.AND P0, PT, R4, RZ, PT ;  /* 0x000000ff0400720c */ /* 0x004fc80003f05070 */
[----:B------:R-:W-:-:S13]  /*1130*/  ISETP.NE.AND.EX P0, PT, R5, RZ, PT, P0 ;  /* 0x000000ff0500720c */ /* 0x000fda0003f05300 */
[----:B------:R-:W-:Y:S05]  /*1140*/  @!P0 BRA `(.L_x_14) ;  /* 0x0000000000088947 */ /* 0x000fea0003800000 */
[----:B-1----:R0:W5:Y:S01]  /*1150*/  LD.E R91, desc[UR38][R4.64] ;  /* 0x00000026045b7980 */ /* 0x002162000c101900 */
[----:B------:R-:W-:Y:S05]  /*1160*/  BRA `(.L_x_15) ;  /* 0x0000000000247947 */ /* 0x000fea0003800000 */
.L_x_14:
[----:B------:R-:W-:Y:S02]  /*1170*/  ULDC.64 UR4, c[0x0][0x590] ;  /* 0x0001640000047ab9 */ /* 0x000fe40000000a00 */
[----:B------:R-:W-:-:S04]  /*1180*/  ISETP.NE.U32.AND P0, PT, RZ, UR4, PT ;  /* 0x00000004ff007c0c */ /* 0x000fc8000bf05070 */
[----:B------:R-:W-:-:S13]  /*1190*/  ISETP.NE.AND.EX P0, PT, RZ, UR5, PT, P0 ;  /* 0x00000005ff007c0c */ /* 0x000fda000bf05300 */
[----:B------:R-:W-:Y:S05]  /*11a0*/  @!P0 BRA `(.L_x_16) ;  /* 0x00000000000c8947 */ /* 0x000fea0003800000 */
[----:B0-----:R-:W1:Y:S02]  /*11b0*/  LDC.64 R4, c[0x0][0x590] ;  /* 0x00016400ff047b82 */ /* 0x001e640000000a00 */
[----:B-1----:R1:W5:Y:S01]  /*11c0*/  LDG.E R91, desc[UR38][R4.64] ;  /* 0x00000026045b7981 */ /* 0x002362000c1e1900 */
[----:B------:R-:W-:Y:S05]  /*11d0*/  BRA `(.L_x_15) ;  /* 0x0000000000087947 */ /* 0x000fea0003800000 */
.L_x_16:
[----:B------:R-:W-:Y:S02]  /*11e0*/  ULDC UR4, c[0x0][0x584] ;  /* 0x0001610000047ab9 */ /* 0x000fe40000000800 */
[----:B-1----:R-:W-:-:S07]  /*11f0*/  IMAD.U32 R91, RZ, RZ, UR4 ;  /* 0x00000004ff5b7e24 */ /* 0x002fce000f8e00ff */
.L_x_15:
[----:B------:R-:W-:-:S13]  /*1200*/  LOP3.LUT P0, RZ, R3, 0xff, RZ, 0xc0, !PT ;  /* 0x000000ff03ff7812 */ /* 0x000fda000780c0ff */
[----:B------:R-:W-:Y:S05]  /*1210*/  @!P0 EXIT ;  /* 0x000000000000894d */ /* 0x000fea0003800000 */
[----:B------:R-:W2:Y:S01]  /*1220*/  LDC R93, c[0x0][0x658] ;  /* 0x00019600ff5d7b82 */ /* 0x000ea20000000800 */
[----:B------:R-:W-:Y:S01]  /*1230*/  ULDC.64 UR6, c[0x0][0x288] ;  /* 0x0000a20000067ab9 */ /* 0x000fe20000000a00 */
[----:B------:R-:W-:Y:S01]  /*1240*/  LOP3.LUT R7, R7, 0x1, RZ, 0xc0, !PT ;  /* 0x0000000107077812 */ /* 0x000fe200078ec0ff */
[----:B------:R-:W-:Y:S01]  /*1250*/  UIADD3 UR4, UR7, 0x7f, URZ ;  /* 0x0000007f07047890 */ /* 0x000fe2000fffe03f */
[----:B------:R-:W-:Y:S01]  /*1260*/  SHF.R.U32.HI R3, RZ, 0x1, R0 ;  /* 0x00000001ff037819 */ /* 0x000fe20000011600 */
[----:B01----:R-:W-:Y:S01]  /*1270*/  IMAD.MOV.U32 R4, RZ, RZ, -0x1 ;  /* 0xffffffffff047424 */ /* 0x003fe200078e00ff */
[----:B------:R-:W-:Y:S01]  /*1280*/  SHF.R.U32.HI R0, RZ, 0x2, R94 ;  /* 0x00000002ff007819 */ /* 0x000fe2000001165e */
[----:B------:R-:W-:Y:S01]  /*1290*/  USHF.R.S32.HI UR5, URZ, 0x1f, UR4 ;  /* 0x0000001f3f057899 */ /* 0x000fe20008011404 */
[----:B------:R-:W0:Y:S01]  /*12a0*/  LDC R96, c[0x0][0x600] ;  /* 0x00018000ff607b82 */ /* 0x000e220000000800 */
[----:B------:R-:W-:Y:S01]  /*12b0*/  IMAD.SHL.U32 R9, R7, 0x40, RZ ;  /* 0x0000004007097824 */ /* 0x000fe200078e00ff */
[----:B------:R-:W-:Y:S01]  /*12c0*/  LOP3.LUT R0, R0, 0x7, RZ, 0xc0, !PT ;  /* 0x0000000700007812 */ /* 0x000fe200078ec0ff */
[----:B------:R-:W-:Y:S01]  /*12d0*/  ULEA.HI UR5, UR5, UR4, URZ, 0x7 ;  /* 0x0000000405057291 */ /* 0x000fe2000f8f383f */
[----:B------:R-:W-:Y:S01]  /*12e0*/  LOP3.LUT R3, R3, 0x30, RZ, 0xc0, !PT ;  /* 0x0000003003037812 */ /* 0x000fe200078ec0ff */
[----:B------:R-:W-:Y:S01]  /*12f0*/  IMAD.MOV.U32 R6, RZ, RZ, 0x1 ;  /* 0x00000001ff067424 */ /* 0x000fe200078e00ff */
[--C-:B------:R-:W-:Y:S01]  /*1300*/  LOP3.LUT R88, R9, 0x40, R0.reuse, 0xe2, !PT ;  /* 0x0000004009587812 */ /* 0x100fe200078ee200 */
[----:B------:R-:W-:Y:S01]  /*1310*/  USHF.R.S32.HI UR43, URZ, 0x7, UR5 ;  /* 0x000000073f2b7899 */ /* 0x000fe20008011405 */
[----:B------:R-:W-:Y:S01]  /*1320*/  IADD3 R0, RZ, -R3, -R0 ;  /* 0x80000003ff007210 */ /* 0x000fe20007ffe800 */
[----:B------:R-:W-:Y:S01]  /*1330*/  IMAD.U32 R5, RZ, RZ, UR6 ;  /* 0x00000006ff057e24 */ /* 0x000fe2000f8e00ff */
[C---:B------:R-:W-:Y:S01]  /*1340*/  LOP3.LUT R92, R94.reuse, 0x3, RZ, 0xc0, !PT ;  /* 0x000000035e5c7812 */ /* 0x040fe200078ec0ff */
[----:B------:R-:W-:Y:S01]  /*1350*/  UISETP.LT.AND UP0, UPT, UR43, 0x1, UPT ;  /* 0x000000012b00788c */ /* 0x000fe2000bf01270 */
[----:B------:R-:W-:Y:S01]  /*1360*/  LOP3.LUT R95, R94, 0x80, RZ, 0xc0, !PT ;  /* 0x000000805e5f7812 */ /* 0x000fe200078ec0ff */
[----:B------:R-:W-:Y:S01]  /*1370*/  IMAD R0, R7, -0x40, R0 ;  /* 0xffffffc007007824 */ /* 0x000fe200078e0200 */
[----:B------:R-:W-:Y:S01]  /*1380*/  ULDC UR4, c[0x0][0x284] ;  /* 0x0000a10000047ab9 */ /* 0x000fe20000000800 */
[----:B------:R-:W-:Y:S01]  /*1390*/  USEL UR44, UR43, 0x1, UP0 ;  /* 0x000000012b2c7887 */ /* 0x000fe20008000000 */
[----:B--2---:R-:W-:Y:S01]  /*13a0*/  SHF.L.U32 R4, R4, R93, RZ ;  /* 0x0000005d04047219 */ /* 0x004fe200000006ff */
[----:B------:R-:W-:Y:S01]  /*13b0*/  IMAD R92, R92, -0x2, R5 ;  /* 0xfffffffe5c5c7824 */ /* 0x000fe200078e0205 */
[----:B------:R-:W-:Y:S01]  /*13c0*/  LOP3.LUT R88, R88, R3, RZ, 0xfc, !PT ;  /* 0x0000000358587212 */ /* 0x000fe200078efcff */
[----:B------:R-:W-:Y:S01]  /*13d0*/  IMAD.SHL.U32 R94, R94, 0x2, RZ ;  /* 0x000000025e5e7824 */ /* 0x000fe200078e00ff */
[----:B------:R-:W-:Y:S01]  /*13e0*/  SHF.L.U32 R93, R6, R93, RZ ;  /* 0x0000005d065d7219 */ /* 0x000fe200000006ff */
[----:B------:R-:W-:Y:S01]  /*13f0*/  VIADD R98, R0, UR4 ;  /* 0x0000000400627c36 */ /* 0x000fe20008000000 */
[----:B------:R-:W-:Y:S01]  /*1400*/  SHF.R.U32.HI R95, RZ, 0x7, R95 ;  /* 0x00000007ff5f7819 */ /* 0x000fe2000001165f */
[----:B------:R-:W-:Y:S01]  /*1410*/  IMAD.MOV.U32 R89, RZ, RZ, RZ ;  /* 0x000000ffff597224 */ /* 0x000fe200078e00ff */
[----:B------:R-:W-:Y:S01]  /*1420*/  LOP3.LUT R97, RZ, R4, RZ, 0x33, !PT ;  /* 0x00000004ff617212 */ /* 0x000fe200078e33ff */
[----:B0-----:R-:W-:Y:S01]  /*1430*/  VIADD R96, R96, 0xffffffff ;  /* 0xffffffff60607836 */ /* 0x001fe20000000000 */
[----:B------:R-:W-:Y:S01]  /*1440*/  UIADD3 UR44, UR43, -UR44, URZ ;  /* 0x8000002c2b2c7290 */ /* 0x000fe2000fffe03f */
[----:B------:R-:W-:Y:S01]  /*1450*/  UMOV UR40, URZ ;  /* 0x0000003f00287c82 */ /* 0x000fe20008000000 */
[----:B------:R-:W-:-:S10]  /*1460*/  UMOV UR41, URZ ;  /* 0x0000003f00297c82 */ /* 0x000fd40008000000 */
.L_x_166:
[----:B0-----:R-:W0:Y:S01]  /*1470*/  SHFL.IDX PT, R0, R95, RZ, 0x1f ;  /* 0x00001fff5f007589 */ /* 0x001e2200000e0000 */
[----:B-1----:R-:W1:Y:S01]  /*1480*/  S2UR UR7, SR_CgaCtaId ;  /* 0x00000000000779c3 */ /* 0x002e620000008800 */
[----:B------:R-:W-:Y:S01]  /*1490*/  UMOV UR6, 0x400 ;  /* 0x0000040000067882 */ /* 0x000fe20000000000 */
[----:B0-----:R-:W-:Y:S01]  /*14a0*/  R2UR UR4, R0 ;  /* 0x00000000000472ca */ /* 0x001fe200000e0000 */
[----:B-1----:R-:W-:-:S12]  /*14b0*/  ULEA UR6, UR7, UR6, 0x18 ;  /* 0x0000000607067291 */ /* 0x002fd8000f8ec03f */
[----:B------:R-:W-:-:S04]  /*14c0*/  ULEA.HI UR5, UR4, UR4, URZ, 0x1 ;  /* 0x0000000404057291 */ /* 0x000fc8000f8f083f */
[----:B------:R-:W-:-:S04]  /*14d0*/  ULOP3.LUT UR5, UR5, 0x7fffe, URZ, 0xc0, !UPT ;  /* 0x0007fffe05057892 */ /* 0x000fc8000f8ec03f */
[----:B------:R-:W-:-:S03]  /*14e0*/  UIADD3 UR5, UR4, -UR5, URZ ;  /* 0x8000000504057290 */ /* 0x000fc6000fffe03f */
[----:B------:R-:W-:Y:S01]  /*14f0*/  ULDC UR4, c[0x0][0x28c] ;  /* 0x0000a30000047ab9 */ /* 0x000fe20000000800 */
[----:B------:R-:W-:Y:S01]  /*1500*/  ULEA UR5, UR5, UR6, 0xd ;  /* 0x0000000605057291 */ /* 0x000fe2000f8e683f */
[----:B------:R-:W-:-:S03]  /*1510*/  ISETP.LT.AND P0, PT, RZ, UR4, PT ;  /* 0x00000004ff007c0c */ /* 0x000fc6000bf01270 */
[----:B------:R-:W-:-:S04]  /*1520*/  UIADD3 UR5, UR5, 0x100, URZ ;  /* 0x0000010005057890 */ /* 0x000fc8000fffe03f */
[----:B------:R-:W-:-:S04]  /*1530*/  USHF.R.U32.HI UR5, URZ, 0x4, UR5 ;  /* 0x000000043f057899 */ /* 0x000fc80008011605 */
[----:B------:R-:W-:-:S04]  /*1540*/  ULOP3.LUT UR5, UR5, 0x3fff, URZ, 0xc0, !UPT ;  /* 0x00003fff05057892 */ /* 0x000fc8000f8ec03f */
[----:B------:R-:W-:Y:S01]  /*1550*/  ULOP3.LUT UR45, UR5, 0x10000, URZ, 0xfc, !UPT ;  /* 0x00010000052d7892 */ /* 0x000fe2000f8efc3f */
[----:B----4-:R-:W-:Y:S11]  /*1560*/  @P0 BRA `(.L_x_17) ;  /* 0x0000000000400947 */ /* 0x010ff60003800000 */
[----:B------:R-:W-:Y:S01]  /*1570*/  MOV R0, 0x0 ;  /* 0x0000000000007802 */ /* 0x000fe20000000f00 */
[----:B------:R-:W-:Y:S01]  /*1580*/  ULDC.64 UR4, c[0x4][0x68] ;  /* 0x01001a0000047ab9 */ /* 0x000fe20000000a00 */
[----:B------:R-:W-:Y:S01]  /*1590*/  ULDC.64 UR6, c[0x4][0x8] ;  /* 0x0100020000067ab9 */ /* 0x000fe20000000a00 */
[----:B------:R-:W-:Y:S01]  /*15a0*/  IMAD.U32 R4, RZ, RZ, UR4 ;  /* 0x00000004ff047e24 */ /* 0x000fe2000f8e00ff */
[----:B------:R0:W1:Y:S01]  /*15b0*/  LDC.64 R14, c[0x4][R0] ;  /* 0x01000000000e7b82 */ /* 0x0000620000000a00 */
[----:B------:R-:W-:Y:S01]  /*15c0*/  IMAD.U32 R5, RZ, RZ, UR5 ;  /* 0x00000005ff057e24 */ /* 0x000fe2000f8e00ff */
[----:B------:R-:W-:Y:S01]  /*15d0*/  ULDC.64 UR4, c[0x4][0x70] ;  /* 0x01001c0000047ab9 */ /* 0x000fe20000000a00 */
[----:B------:R-:W-:Y:S02]  /*15e0*/  IMAD.U32 R10, RZ, RZ, UR6 ;  /* 0x00000006ff0a7e24 */ /* 0x000fe4000f8e00ff */
[----:B------:R-:W-:Y:S02]  /*15f0*/  IMAD.U32 R6, RZ, RZ, UR4 ;  /* 0x00000004ff067e24 */ /* 0x000fe4000f8e00ff */
[----:B------:R-:W-:-:S02]  /*1600*/  IMAD.U32 R7, RZ, RZ, UR5 ;  /* 0x00000005ff077e24 */ /* 0x000fc4000f8e00ff */
[----:B------:R-:W-:Y:S02]  /*1610*/  IMAD.U32 R11, RZ, RZ, UR7 ;  /* 0x00000007ff0b7e24 */ /* 0x000fe4000f8e00ff */
[----:B------:R-:W-:Y:S02]  /*1620*/  IMAD.MOV.U32 R8, RZ, RZ, 0x1e1 ;  /* 0x000001e1ff087424 */ /* 0x000fe400078e00ff */
[----:B------:R-:W-:Y:S02]  /*1630*/  IMAD.MOV.U32 R12, RZ, RZ, 0x1 ;  /* 0x00000001ff0c7424 */ /* 0x000fe400078e00ff */
[----:B0-----:R-:W-:-:S07]  /*1640*/  IMAD.MOV.U32 R13, RZ, RZ, RZ ;  /* 0x000000ffff0d7224 */ /* 0x001fce00078e00ff */
[----:B------:R-:W-:-:S07]  /*1650*/  LEPC R20, `(.L_x_17) ;  /* 0x000000001014794e */ /* 0x000fce0000000000 */
[----:B-1---5:R-:W-:Y:S05]  /*1660*/  CALL.ABS.NOINC R14 ;  /* 0x000000000e007343 */ /* 0x022fea0003c00000 */
.L_x_17:
[----:B------:R-:W-:-:S04]  /*1670*/  LOP3.LUT R0, R18, 0x1, RZ, 0xfc, !PT ;  /* 0x0000000112007812 */ /* 0x000fc800078efcff */
[----:B------:R-:W-:-:S13]  /*1680*/  ISETP.NE.AND P0, PT, R0, 0x3, PT ;  /* 0x000000030000780c */ /* 0x000fda0003f05270 */
[----:B------:R-:W-:Y:S05]  /*1690*/  @!P0 BRA `(.L_x_18) ;  /* 0x0000000000048947 */ /* 0x000fea0003800000 */
[----:B------:R-:W-:Y:S01]  /*16a0*/  BPT.TRAP 0x1 ;  /* 0x000000040000795c */ /* 0x000fe20000300000 */
.L_x_18:
[----:B------:R-:W0:Y:S01]  /*16b0*/  S2UR UR5, SR_CgaCtaId ;  /* 0x00000000000579c3 */ /* 0x000e220000008800 */
[----:B------:R-:W-:Y:S01]  /*16c0*/  UMOV UR4, 0x400 ;  /* 0x0000040000047882 */ /* 0x000fe20000000000 */
[----:B------:R-:W-:Y:S02]  /*16d0*/  IMAD.U32 R0, RZ, RZ, UR40 ;  /* 0x00000028ff007e24 */ /* 0x000fe4000f8e00ff */
[----:B------:R-:W-:-:S03]  /*16e0*/  IMAD.U32 R3, RZ, RZ, UR41 ;  /* 0x00000029ff037e24 */ /* 0x000fc6000f8e00ff */
[----:B------:R-:W-:Y:S01]  /*16f0*/  SHF.L.U32 R0, R0, 0x1f, RZ ;  /* 0x0000001f00007819 */ /* 0x000fe200000006ff */
[----:B0-----:R-:W-:-:S06]  /*1700*/  ULEA UR4, UR5, UR4, 0x18 ;  /* 0x0000000405047291 */ /* 0x001fcc000f8ec03f */
[----:B------:R-:W-:-:S04]  /*1710*/  IMAD.U32 R6, RZ, RZ, UR4 ;  /* 0x00000004ff067e24 */ /* 0x000fc8000f8e00ff */
[----:B------:R-:W-:-:S04]  /*1720*/  IMAD R3, R3, 0x8, R6 ;  /* 0x0000000803037824 */ /* 0x000fc800078e0206 */
[----:B------:R0:W1:Y:S01]  /*1730*/  SYNCS.PHASECHK.TRANS64.TRYWAIT P1, [R3+URZ], R0 ;  /* 0x00000000030075a7 */ /* 0x000062000802017f */
[----:B------:R-:W-:Y:S05]  /*1740*/  @!P0 BRA `(.L_x_19) ;  /* 0x0000000000048947 */ /* 0x000fea0003800000 */
[----:B------:R-:W-:Y:S01]  /*1750*/  BPT.TRAP 0x1 ;  /* 0x000000040000795c */ /* 0x000fe20000300000 */
.L_x_19:
[----:B------:R-:W-:-:S05]  /*1760*/  IMAD.U32 R4, RZ, RZ, UR44 ;  /* 0x0000002cff047e24 */ /* 0x000fca000f8e00ff */
[----:B------:R-:W-:Y:S01]  /*1770*/  ISETP.GE.AND P2, PT, R4, 0x1, PT ;  /* 0x000000010400780c */ /* 0x000fe20003f46270 */
[----:B-1----:R-:W-:-:S12]  /*1780*/  @P1 BRA `(.L_x_20) ;  /* 0x0000000000081947 */ /* 0x002fd80003800000 */
[----:B------:R-:W1:Y:S02]  /*1790*/  SYNCS.PHASECHK.TRANS64.TRYWAIT P1, [R3+URZ], R0 ;  /* 0x00000000030075a7 */ /* 0x000e64000802017f */
[----:B-1----:R-:W-:Y:S05]  /*17a0*/  @!P1 BRA `(.L_x_21) ;  /* 0x00000058001c9947 */ /* 0x002fea0003800000 */
.L_x_20:
[----:B------:R-:W-:Y:S05]  /*17b0*/  WARPSYNC.ALL ;  /* 0x0000000000007948 */ /* 0x000fea0003800000 */
[----:B------:R-:W-:Y:S01]  /*17c0*/  R2UR UR4, R6 ;  /* 0x00000000060472ca */ /* 0x000fe200000e0000 */
[----:B------:R-:W-:Y:S01]  /*17d0*/  ULEA UR5, UR41, UR45, 0xa ;  /* 0x0000002d29057291 */ /* 0x000fe2000f8e503f */
[----:B------:R-:W-:Y:S01]  /*17e0*/  WARPGROUP.ARRIVE ;  /* 0x00000000000079c5 */ /* 0x000fe20000000000 */
[----:B------:R-:W-:Y:S01]  /*17f0*/  UMOV UR9, 0x40000040 ;  /* 0x4000004000097882 */ /* 0x000fe20000000000 */
[----:B------:R-:W-:-:S04]  /*1800*/  UMOV UR11, 0x40000040 ;  /* 0x40000040000b7882 */ /* 0x000fc80000000000 */
[----:B------:R-:W-:-:S05]  /*1810*/  UMOV UR8, UR5 ;  /* 0x0000000500087c82 */ /* 0x000fca0008000000 */
[----:B------:R-:W-:-:S04]  /*1820*/  UIADD3 UR4, UR4, 0x14100, URZ ;  /* 0x0001410004047890 */ /* 0x000fc8000fffe03f */
[----:B------:R-:W-:-:S04]  /*1830*/  USHF.R.U32.HI UR4, URZ, 0x4, UR4 ;  /* 0x000000043f047899 */ /* 0x000fc80008011604 */
[----:B------:R-:W-:-:S04]  /*1840*/  ULOP3.LUT UR4, UR4, 0x3fff, URZ, 0xc0, !UPT ;  /* 0x00003fff04047892 */ /* 0x000fc8000f8ec03f */
[----:B------:R-:W-:-:S04]  /*1850*/  ULOP3.LUT UR4, UR4, 0x10000, URZ, 0xfc, !UPT ;  /* 0x0001000004047892 */ /* 0x000fc8000f8efc3f */
[----:B------:R-:W-:-:S07]  /*1860*/  ULEA UR6, UR41, UR4, 0xa ;  /* 0x0000000429067291 */ /* 0x000fce000f8e503f */
[----:B------:R-:W-:Y:S02]  /*1870*/  UMOV UR10, UR6 ;  /* 0x00000006000a7c82 */ /* 0x000fe40008000000 */
[----:B------:R-:W-:Y:S01]  /*1880*/  IGMMA.64x128x32.S8.S8 R24, gdesc[UR8], RZ, !UPT, gsb0 ;  /* 0x03600000081879f1 */ /* 0x000fe2000c0410ff */
[----:B------:R-:W-:Y:S02]  /*1890*/  UIADD3 UR8, UR5, 0x2, URZ ;  /* 0x0000000205087890 */ /* 0x000fe4000fffe03f */
[----:B------:R-:W-:Y:S01]  /*18a0*/  UIADD3 UR10, UR6, 0x2, URZ ;  /* 0x00000002060a7890 */ /* 0x000fe2000fffe03f */
[----:B------:R-:W-:Y:S01]  /*18b0*/  UMOV UR9, 0x40000040 ;  /* 0x4000004000097882 */ /* 0x000fe20000000000 */
[----:B------:R-:W-:Y:S01]  /*18c0*/  UMOV UR11, 0x40000040 ;  /* 0x40000040000b7882 */ /* 0x000fe20000000000 */
[----:B------:R-:W-:Y:S02]  /*18d0*/  WARPGROUP.DEPBAR.LE gsb0, 0x0 ;  /* 0x00008000000079c5 */ /* 0x000fe40000010000 */
[----:B------:R-:W-:-:S06]  /*18e0*/  WARPGROUP.ARRIVE ;  /* 0x00000000000079c5 */ /* 0x000fcc0000000000 */
[----:B------:R-:W-:Y:S01]  /*18f0*/  IGMMA.64x128x32.S8.S8 R24, gdesc[UR8], R24, gsb0 ;  /* 0x03600000081879f1 */ /* 0x000fe20008041018 */
        /* <DEDUP_REMOVED lines=13> */
[----:B------:R-:W-:Y:S03]  /*19d0*/  IGMMA.64x128x32.S8.S8 R24, gdesc[UR8], R24, gsb0 ;  /* 0x03600000081879f1 */ /* 0x000fe60008041018 */
[----:B------:R-:W-:Y:S02]  /*19e0*/  WARPGROUP.DEPBAR.LE gsb0, 0x0 ;  /* 0x00008000000079c5 */ /* 0x000fe40000010000 */
[----:B------:R-:W-:Y:S05]  /*19f0*/  @!P2 BRA `(.L_x_22) ;  /* 0x000000040028a947 */ /* 0x000fea0003800000 */
[----:B------:R-:W-:Y:S01]  /*1a00*/  UIADD3 UR5, UR41, 0x1, URZ ;  /* 0x0000000129057890 */ /* 0x000fe2000fffe03f */
[----:B01----:R-:W-:Y:S02]  /*1a10*/  IMAD.U32 R0, RZ, RZ, UR44 ;  /* 0x0000002cff007e24 */ /* 0x003fe4000f8e00ff */
[----:B------:R-:W-:Y:S01]  /*1a20*/  IMAD.U32 R3, RZ, RZ, UR41 ;  /* 0x00000029ff037e24 */ /* 0x000fe2000f8e00ff */
[----:B------:R-:W-:-:S04]  /*1a30*/  UISETP.NE.AND UP0, UPT, UR5, 0x5, UPT ;  /* 0x000000050500788c */ /* 0x000fc8000bf05270 */
[----:B------:R-:W-:Y:S02]  /*1a40*/  USEL UR6, URZ, 0x1, UP0 ;  /* 0x000000013f067887 */ /* 0x000fe40008000000 */
[----:B------:R-:W-:Y:S02]  /*1a50*/  USEL UR5, UR5, URZ, UP0 ;  /* 0x0000003f05057287 */ /* 0x000fe40008000000 */
[----:B------:R-:W-:-:S06]  /*1a60*/  ULOP3.LUT UR6, UR40, UR6, URZ, 0x3c, !UPT ;  /* 0x0000000628067292 */ /* 0x000fcc000f8e3c3f */
[----:B------:R-:W-:-:S07]  /*1a70*/  IMAD.U32 R7, RZ, RZ, UR6 ;  /* 0x00000006ff077e24 */ /* 0x000fce000f8e00ff */
.L_x_29:
[----:B------:R-:W-:Y:S05]  /*1a80*/  @!P0 BRA `(.L_x_23) ;  /* 0x0000000000048947 */ /* 0x000fea0003800000 */
[----:B------:R-:W-:Y:S01]  /*1a90*/  BPT.TRAP 0x1 ;  /* 0x000000040000795c */ /* 0x000fe20000300000 */
.L_x_23:
[----:B------:R-:W0:Y:S01]  /*1aa0*/  S2UR UR7, SR_CgaCtaId ;  /* 0x00000000000779c3 */ /* 0x000e220000008800 */
[----:B------:R-:W-:Y:S01]  /*1ab0*/  UMOV UR6, 0x400 ;  /* 0x0000040000067882 */ /* 0x000fe20000000000 */
[----:B------:R-:W-:Y:S01]  /*1ac0*/  IMAD.U32 R5, RZ, RZ, UR5 ;  /* 0x00000005ff057e24 */ /* 0x000fe2000f8e00ff */
[----:B------:R-:W-:Y:S01]  /*1ad0*/  SHF.L.U32 R4, R7, 0x1f, RZ ;  /* 0x0000001f07047819 */ /* 0x000fe200000006ff */
[----:B0-----:R-:W-:-:S06]  /*1ae0*/  ULEA UR6, UR7, UR6, 0x18 ;  /* 0x0000000607067291 */ /* 0x001fcc000f8ec03f */
[----:B------:R-:W-:-:S04]  /*1af0*/  IMAD.U32 R6, RZ, RZ, UR6 ;  /* 0x00000006ff067e24 */ /* 0x000fc8000f8e00ff */
[----:B------:R-:W-:-:S04]  /*1b00*/  IMAD R5, R5, 0x8, R6 ;  /* 0x0000000805057824 */ /* 0x000fc800078e0206 */
[----:B------:R0:W1:Y:S01]  /*1b10*/  SYNCS.PHASECHK.TRANS64.TRYWAIT P1, [R5+URZ], R4 ;  /* 0x00000004050075a7 */ /* 0x000062000802017f */
[----:B------:R-:W-:Y:S05]  /*1b20*/  @!P0 BRA `(.L_x_24) ;  /* 0x0000000000048947 */ /* 0x000fea0003800000 */
[----:B------:R-:W-:Y:S01]  /*1b30*/  BPT.TRAP 0x1 ;  /* 0x000000040000795c */ /* 0x000fe20000300000 */
.L_x_24:
[----:B-1----:R-:W-:Y:S05]  /*1b40*/  @P1 BRA `(.L_x_25) ;  /* 0x0000000000081947 */ /* 0x002fea0003800000 */
[----:B------:R-:W1:Y:S02]  /*1b50*/  SYNCS.PHASECHK.TRANS64.TRYWAIT P1, [R5+URZ], R4 ;  /* 0x00000004050075a7 */ /* 0x000e64000802017f */
[----:B-1----:R-:W-:Y:S05]  /*1b60*/  @!P1 BRA `(.L_x_26) ;  /* 0x0000005400409947 */ /* 0x002fea0003800000 */
.L_x_25:
[----:B------:R-:W-:Y:S01]  /*1b70*/  ULEA UR6, UR5, UR45, 0xa ;  /* 0x0000002d05067291 */ /* 0x000fe2000f8e503f */
[----:B------:R-:W-:Y:S01]  /*1b80*/  WARPGROUP.ARRIVE ;  /* 0x00000000000079c5 */ /* 0x000fe20000000000 */
[----:B------:R-:W-:Y:S01]  /*1b90*/  ULEA UR7, UR5, UR4, 0xa ;  /* 0x0000000405077291 */ /* 0x000fe2000f8e503f */
[----:B------:R-:W-:Y:S01]  /*1ba0*/  UMOV UR9, 0x40000040 ;  /* 0x4000004000097882 */ /* 0x000fe20000000000 */
[----:B------:R-:W-:-:S03]  /*1bb0*/  UMOV UR11, 0x40000040 ;  /* 0x40000040000b7882 */ /* 0x000fc60000000000 */
[----:B------:R-:W-:Y:S02]  /*1bc0*/  UMOV UR8, UR6 ;  /* 0x0000000600087c82 */ /* 0x000fe40008000000 */
[----:B------:R-:W-:Y:S02]  /*1bd0*/  UMOV UR10, UR7 ;  /* 0x00000007000a7c82 */ /* 0x000fe40008000000 */
[----:B------:R-:W-:Y:S01]  /*1be0*/  IGMMA.64x128x32.S8.S8 R24, gdesc[UR8], R24, gsb0 ;  /* 0x03600000081879f1 */ /* 0x000fe20008041018 */
[----:B------:R-:W-:Y:S02]  /*1bf0*/  UIADD3 UR8, UR6, 0x2, URZ ;  /* 0x0000000206087890 */ /* 0x000fe4000fffe03f */
[----:B------:R-:W-:Y:S01]  /*1c00*/  UIADD3 UR10, UR7, 0x2, URZ ;  /* 0x00000002070a7890 */ /* 0x000fe2000fffe03f */
[----:B------:R-:W-:Y:S01]  /*1c10*/  UMOV UR9, 0x40000040 ;  /* 0x4000004000097882 */ /* 0x000fe20000000000 */
[----:B------:R-:W-:Y:S01]  /*1c20*/  UMOV UR11, 0x40000040 ;  /* 0x40000040000b7882 */ /* 0x000fe20000000000 */
[----:B------:R-:W-:-:S02]  /*1c30*/  WARPGROUP.DEPBAR.LE gsb0, 0x0 ;  /* 0x00008000000079c5 */ /* 0x000fc40000010000 */
        /* <DEDUP_REMOVED lines=18> */
[----:B------:R-:W-:Y:S01]  /*1d60*/  BPT.TRAP 0x1 ;  /* 0x000000040000795c */ /* 0x000fe20000300000 */
.L_x_27:
[----:B------:R-:W-:-:S13]  /*1d70*/  ISETP.NE.AND P1, PT, R22, RZ, PT ;  /* 0x000000ff1600720c */ /* 0x000fda0003f25270 */
[----:B01----:R-:W-:-:S04]  /*1d80*/  @P1 IMAD R4, R3, 0x8, R6 ;  /* 0x0000000803041824 */ /* 0x003fc800078e0206 */
[----:B------:R-:W-:-:S05]  /*1d90*/  @P1 VIADD R4, R4, 0x28 ;  /* 0x0000002804041836 */ /* 0x000fca0000000000 */
[----:B------:R-:W-:-:S04]  /*1da0*/  @P1 PRMT R4, R19, 0x654, R4 ;  /* 0x0000065413041816 */ /* 0x000fc80000000004 */
[----:B------:R0:W-:Y:S01]  /*1db0*/  @P1 SYNCS.ARRIVE.TRANS64.RED.A1T0 RZ, [R4+URZ], RZ ;  /* 0x000000ff04ff19a7 */ /* 0x0001e2000810043f */
[----:B------:R-:W-:-:S13]  /*1dc0*/  ISETP.GT.U32.AND P1, PT, R18, 0x1, PT ;  /* 0x000000011200780c */ /* 0x000fda0003f24070 */
[----:B0-----:R-:W-:Y:S05]  /*1dd0*/  @P1 BRA `(.L_x_28) ;  /* 0x0000000000041947 */ /* 0x001fea0003800000 */
[----:B------:R-:W-:Y:S01]  /*1de0*/  BPT.TRAP 0x1 ;  /* 0x000000040000795c */ /* 0x000fe20000300000 */
.L_x_28:
[----:B------:R-:W-:Y:S01]  /*1df0*/  UIADD3 UR5, UR5, 0x1, URZ ;  /* 0x0000000105057890 */ /* 0x000fe2000fffe03f */
[C---:B------:R-:W-:Y:S01]  /*1e00*/  ISETP.GT.AND P2, PT, R0.reuse, 0x1, PT ;  /* 0x000000010000780c */ /* 0x040fe20003f44270 */
[----:B------:R-:W-:Y:S02]  /*1e10*/  VIADD R3, R3, 0x1 ;  /* 0x0000000103037836 */ /* 0x000fe40000000000 */
[----:B------:R-:W-:Y:S01]  /*1e20*/  UISETP.NE.AND UP0, UPT, UR5, 0x5, UPT ;  /* 0x000000050500788c */ /* 0x000fe2000bf05270 */
[----:B------:R-:W-:Y:S02]  /*1e30*/  VIADD R0, R0, 0xffffffff ;  /* 0xffffffff00007836 */ /* 0x000fe40000000000 */
[C---:B------:R-:W-:Y:S01]  /*1e40*/  ISETP.NE.AND P1, PT, R3.reuse, 0x5, PT ;  /* 0x000000050300780c */ /* 0x040fe20003f25270 */
[----:B------:R-:W-:Y:S02]  /*1e50*/  USEL UR6, URZ, 0x1, UP0 ;  /* 0x000000013f067887 */ /* 0x000fe40008000000 */
[----:B------:R-:W-:Y:S01]  /*1e60*/  USEL UR5, UR5, URZ, UP0 ;  /* 0x0000003f05057287 */ /* 0x000fe20008000000 */
[----:B------:R-:W-:-:S03]  /*1e70*/  SEL R3, R3, RZ, P1 ;  /* 0x000000ff03037207 */ /* 0x000fc60000800000 */
[----:B------:R-:W-:Y:S01]  /*1e80*/  LOP3.LUT R7, R7, UR6, RZ, 0x3c, !PT ;  /* 0x0000000607077c12 */ /* 0x000fe2000f8e3cff */
[----:B------:R-:W-:Y:S07]  /*1e90*/  @P2 BRA `(.L_x_29) ;  /* 0xfffffff800f82947 */ /* 0x000fee000383ffff */
.L_x_22:
[----:B01----:R-:W0:Y:S02]  /*1ea0*/  LDC R0, c[0x0][0x28c] ;  /* 0x0000a300ff007b82 */ /* 0x003e240000000800 */
[----:B0-----:R-:W-:-:S13]  /*1eb0*/  ISETP.GE.AND P1, PT, R0, 0x1, PT ;  /* 0x000000010000780c */ /* 0x001fda0003f26270 */
[----:B------:R-:W-:Y:S05]  /*1ec0*/  @!P1 BRA `(.L_x_30) ;  /* 0x0000000000449947 */ /* 0x000fea0003800000 */
[----:B------:R-:W-:Y:S05]  /*1ed0*/  @!P0 BRA `(.L_x_31) ;  /* 0x0000000000048947 */ /* 0x000fea0003800000 */
[----:B------:R-:W-:Y:S01]  /*1ee0*/  BPT.TRAP 0x1 ;  /* 0x000000040000795c */ /* 0x000fe20000300000 */
.L_x_31:
[----:B------:R-:W-:-:S13]  /*1ef0*/  ISETP.NE.AND P0, PT, R22, RZ, PT ;  /* 0x000000ff1600720c */ /* 0x000fda0003f05270 */
[----:B------:R-:W-:-:S05]  /*1f00*/  VOTEU.ANY UP0, P0 ;  /* 0x00000000003f7886 */ /* 0x000fca0000000100 */
[----:B------:R-:W-:-:S06]  /*1f10*/  @UP0 UIADD3 UR4, UR44, UR41, URZ ;  /* 0x000000292c040290 */ /* 0x000fcc000fffe03f */
[----:B------:R-:W-:Y:S02]  /*1f20*/  IMAD.U32 R4, RZ, RZ, UR4 ;  /* 0x00000004ff047e24 */ /* 0x000fe4000f8e00ff */
[----:B------:R-:W-:Y:S02]  /*1f30*/  IMAD.U32 R3, RZ, RZ, UR4 ;  /* 0x00000004ff037e24 */ /* 0x000fe4000f8e00ff */
[----:B------:R-:W-:-:S05]  /*1f40*/  @P0 IMAD.WIDE.U32 R4, R4, -0x33333333, RZ ;  /* 0xcccccccd04040825 */ /* 0x000fca00078e00ff */
[----:B------:R-:W-:-:S05]  /*1f50*/  @P0 SHF.R.U32.HI R0, RZ, 0x2, R5 ;  /* 0x00000002ff000819 */ /* 0x000fca0000011605 */
[----:B------:R-:W-:-:S04]  /*1f60*/  @P0 IMAD R0, R0, -0x5, R3 ;  /* 0xfffffffb00000824 */ /* 0x000fc800078e0203 */
[----:B------:R-:W-:-:S04]  /*1f70*/  @P0 IMAD R0, R0, 0x8, R6 ;  /* 0x0000000800000824 */ /* 0x000fc800078e0206 */
[----:B------:R-:W-:-:S05]  /*1f80*/  @P0 VIADD R0, R0, 0x28 ;  /* 0x0000002800000836 */ /* 0x000fca0000000000 */
[----:B------:R-:W-:-:S04]  /*1f90*/  @P0 PRMT R0, R19, 0x654, R0 ;  /* 0x0000065413000816 */ /* 0x000fc80000000000 */
[----:B------:R0:W-:Y:S01]  /*1fa0*/  @P0 SYNCS.ARRIVE.TRANS64.RED.A1T0 RZ, [R0+URZ], RZ ;  /* 0x000000ff00ff09a7 */ /* 0x0001e2000810043f */
[----:B------:R-:W-:-:S13]  /*1fb0*/  ISETP.GT.U32.AND P0, PT, R18, 0x1, PT ;  /* 0x000000011200780c */ /* 0x000fda0003f04070 */
[----:B0-----:R-:W-:Y:S05]  /*1fc0*/  @P0 BRA `(.L_x_30) ;  /* 0x0000000000040947 */ /* 0x001fea0003800000 */
[----:B------:R-:W-:Y:S01]  /*1fd0*/  BPT.TRAP 0x1 ;  /* 0x000000040000795c */ /* 0x000fe20000300000 */
.L_x_30:
[----:B------:R-:W-:Y:S01]  /*1fe0*/  UISETP.GE.U32.AND UP1, UPT, UR43, 0x5, UPT ;  /* 0x000000052b00788c */ /* 0x000fe2000bf26070 */
[----:B------:R-:W-:Y:S01]  /*1ff0*/  IMAD.SHL.U32 R3, R100, 0x80, RZ ;  /* 0x0000008064037824 */ /* 0x000fe200078e00ff */
[----:B------:R-:W-:Y:S01]  /*2000*/  UIADD3 UR41, UR43, UR41, URZ ;  /* 0x000000292b297290 */ /* 0x000fe2000fffe03f */
[----:B------:R-:W-:Y:S01]  /*2010*/  IMAD.SHL.U32 R11, R101, 0x80, RZ ;  /* 0x00000080650b7824 */ /* 0x000fe200078e00ff */
[----:B------:R-:W-:Y:S01]  /*2020*/  ULDC UR7, c[0x0][0x288] ;  /* 0x0000a20000077ab9 */ /* 0x000fe20000000800 */
[----:B------:R-:W-:Y:S01]  /*2030*/  IMAD.MOV.U32 R0, RZ, RZ, -0x1 ;  /* 0xffffffffff007424 */ /* 0x000fe200078e00ff */
[----:B------:R-:W-:Y:S01]  /*2040*/  UISETP.GT.U32.AND UP0, UPT, UR41, 0x4, UPT ;  /* 0x000000042900788c */ /* 0x000fe2000bf04070 */
[----:B------:R-:W-:-:S03]  /*2050*/  ISETP.GE.AND P0, PT, R3, UR7, PT ;  /* 0x0000000703007c0c */ /* 0x000fc6000bf06270 */
[----:B------:R-:W-:Y:S02]  /*2060*/  UISETP.LT.U32.AND UP0, UPT, UR43, 0x5, UP0 ;  /* 0x000000052b00788c */ /* 0x000fe40008701070 */
[----:B------:R-:W-:Y:S02]  /*2070*/  @UP1 UIMAD.WIDE.U32 UR4, UR41, -0x33333333, URZ ;  /* 0xcccccccd290418a5 */ /* 0x000fe4000f8e003f */
[----:B------:R-:W-:Y:S02]  /*2080*/  USEL UR6, URZ, 0x1, !UP0 ;  /* 0x000000013f067887 */ /* 0x000fe4000c000000 */
[----:B------:R-:W-:Y:S02]  /*2090*/  @UP1 USHF.R.U32.HI UR4, URZ, 0x2, UR5 ;  /* 0x000000023f041899 */ /* 0x000fe40008011605 */
[----:B------:R-:W-:Y:S01]  /*20a0*/  ULOP3.LUT UR40, UR40, UR6, URZ, 0x3c, !UPT ;  /* 0x0000000628287292 */ /* 0x000fe2000f8e3c3f */
[----:B------:R-:W-:Y:S02]  /*20b0*/  ULDC UR5, c[0x0][0x284] ;  /* 0x0000a10000057ab9 */ /* 0x000fe40000000800 */
[----:B------:R-:W-:Y:S01]  /*20c0*/  ISETP.GE.OR P0, PT, R11, UR5, P0 ;  /* 0x000000050b007c0c */ /* 0x000fe20008706670 */
[----:B------:R-:W-:-:S12]  /*20d0*/  @UP1 ULOP3.LUT UR40, UR40, 0x1, UR4, 0x78, !UPT ;  /* 0x0000000128281892 */ /* 0x000fd8000f8e7804 */
[----:B------:R-:W-:Y:S05]  /*20e0*/  @P0 BRA `(.L_x_32) ;  /* 0x0000003000c80947 */ /* 0x000fea0003800000 */
[----:B------:R-:W0:Y:S01]  /*20f0*/  LDC.64 R12, c[0x0][0x5c8] ;  /* 0x00017200ff0c7b82 */ /* 0x000e220000000a00 */
[----:B------:R-:W-:Y:S01]  /*2100*/  SHF.R.S32.HI R10, RZ, 0x1f, R23 ;  /* 0x0000001fff0a7819 */ /* 0x000fe20000011417 */
[----:B------:R-:W-:Y:S01]  /*2110*/  ULDC.64 UR4, c[0x0][0x5d0] ;  /* 0x0001740000047ab9 */ /* 0x000fe20000000a00 */
[----:B------:R-:W-:Y:S01]  /*2120*/  LOP3.LUT R8, R3, 0x6, R94, 0xf8, !PT ;  /* 0x0000000603087812 */ /* 0x000fe200078ef85e */
[----:B------:R-:W-:Y:S01]  /*2130*/  IMAD.WIDE R14, R101, 0x80, R88 ;  /* 0x00000080650e7825 */ /* 0x000fe200078e0258 */
[----:B------:R-:W-:Y:S02]  /*2140*/  BSSY B0, `(.L_x_32) ;  /* 0x000032c000007945 */ /* 0x000fe40003800000 */
[----:B------:R-:W-:Y:S01]  /*2150*/  SHF.R.S32.HI R9, RZ, 0x1f, R8 ;  /* 0x0000001fff097819 */ /* 0x000fe20000011408 */
[----:B------:R-:W-:Y:S02]  /*2160*/  IMAD R4, R10, UR4, RZ ;  /* 0x000000040a047c24 */ /* 0x000fe4000f8e02ff */
[----:B------:R-:W-:-:S02]  /*2170*/  IMAD.IADD R101, R98, 0x1, -R11 ;  /* 0x0000000162657824 */ /* 0x000fc400078e0a0b */
[C---:B------:R-:W-:Y:S02]  /*2180*/  IMAD R7, R23.reuse, UR5, R4 ;  /* 0x0000000517077c24 */ /* 0x040fe4000f8e0204 */
[----:B------:R-:W-:Y:S01]  /*2190*/  IMAD.WIDE.U32 R4, R23, UR4, R8 ;  /* 0x0000000417047c25 */ /* 0x000fe2000f8e0008 */
[----:B------:R-:W-:-:S03]  /*21a0*/  ULDC.64 UR4, c[0x0][0x5c0] ;  /* 0x0001700000047ab9 */ /* 0x000fc60000000a00 */
[----:B------:R-:W-:Y:S02]  /*21b0*/  IMAD.IADD R5, R5, 0x1, R7 ;  /* 0x0000000105057824 */ /* 0x000fe400078e0207 */
[----:B------:R-:W-:Y:S02]  /*21c0*/  IMAD.IADD R3, R92, 0x1, -R3 ;  /* 0x000000015c037824 */ /* 0x000fe400078e0a03 */
[-C--:B0-----:R-:W-:Y:S02]  /*21d0*/  IMAD R6, R15, R12.reuse, RZ ;  /* 0x0000000c0f067224 */ /* 0x081fe400078e02ff */
[----:B------:R-:W-:-:S04]  /*21e0*/  IMAD.WIDE.U32 R4, R14, R12, R4 ;  /* 0x0000000c0e047225 */ /* 0x000fc800078e0004 */
[----:B------:R-:W-:Y:S01]  /*21f0*/  IMAD R7, R14, R13, R6 ;  /* 0x0000000d0e077224 */ /* 0x000fe200078e0206 */
[----:B------:R-:W-:-:S04]  /*2200*/  IADD3 R4, P0, R4, UR4, RZ ;  /* 0x0000000404047c10 */ /* 0x000fc8000ff1e0ff */
[----:B------:R-:W-:Y:S02]  /*2210*/  IADD3.X R5, R5, UR5, R7, P0, !PT ;  /* 0x0000000505057c10 */ /* 0x000fe400087fe407 */
[----:B-----5:R-:W-:Y:S02]  /*2220*/  ISETP.NE.AND P0, PT, R91, RZ, PT ;  /* 0x000000ff5b00720c */ /* 0x020fe40003f05270 */
[----:B------:R-:W-:-:S04]  /*2230*/  LEA R6, P1, R12, R4, 0x3 ;  /* 0x000000040c067211 */ /* 0x000fc800078218ff */
[----:B------:R-:W-:-:S07]  /*2240*/  LEA.HI.X R7, R12, R5, R13, 0x3, P1 ;  /* 0x000000050c077211 */ /* 0x000fce00008f1c0d */
[----:B------:R-:W-:Y:S05]  /*2250*/  @!P0 BRA `(.L_x_33) ;  /* 0x0000002400608947 */ /* 0x000fea0003800000 */
[----:B------:R-:W0:Y:S01]  /*2260*/  LDC.64 R102, c[0x0][0x5b0] ;  /* 0x00016c00ff667b82 */ /* 0x000e220000000a00 */
[----:B------:R-:W-:Y:S01]  /*2270*/  ULDC.64 UR4, c[0x0][0x5b8] ;  /* 0x00016e0000047ab9 */ /* 0x000fe20000000a00 */
[----:B------:R-:W-:Y:S01]  /*2280*/  ISETP.GE.AND P1, PT, R101, 0x1, PT ;  /* 0x000000016500780c */ /* 0x000fe20003f26270 */
[----:B------:R-:W-:Y:S01]  /*2290*/  IMAD R10, R10, UR4, RZ ;  /* 0x000000040a0a7c24 */ /* 0x000fe2000f8e02ff */
[----:B------:R-:W-:Y:S01]  /*22a0*/  BSSY B1, `(.L_x_34) ;  /* 0x000000e000017945 */ /* 0x000fe20003800000 */
[----:B------:R-:W-:Y:S01]  /*22b0*/  IMAD.WIDE.U32 R20, R23, UR4, R8 ;  /* 0x0000000417147c25 */ /* 0x000fe2000f8e0008 */
[----:B------:R-:W-:Y:S02]  /*22c0*/  ISETP.LT.OR P5, PT, R3, 0x1, !P1 ;  /* 0x000000010300780c */ /* 0x000fe40004fa1670 */
[----:B------:R-:W1:Y:S01]  /*22d0*/  LDC.64 R104, c[0x0][0x5a8] ;  /* 0x00016a00ff687b82 */ /* 0x000e620000000a00 */
[----:B------:R-:W-:Y:S02]  /*22e0*/  IMAD R13, R23, UR5, R10 ;  /* 0x00000005170d7c24 */ /* 0x000fe4000f8e020a */
[----:B------:R-:W-:-:S02]  /*22f0*/  IMAD.MOV.U32 R12, RZ, RZ, R20 ;  /* 0x000000ffff0c7224 */ /* 0x000fc400078e0014 */
[----:B------:R-:W-:Y:S02]  /*2300*/  IMAD.IADD R13, R21, 0x1, R13 ;  /* 0x00000001150d7824 */ /* 0x000fe400078e020d */
[-C--:B0-----:R-:W-:Y:S02]  /*2310*/  IMAD R10, R15, R102.reuse, RZ ;  /* 0x000000660f0a7224 */ /* 0x081fe400078e02ff */
[----:B------:R-:W-:-:S04]  /*2320*/  IMAD.WIDE.U32 R8, R14, R102, R12 ;  /* 0x000000660e087225 */ /* 0x000fc800078e000c */
[----:B------:R-:W-:Y:S01]  /*2330*/  IMAD R23, R14, R103, R10 ;  /* 0x000000670e177224 */ /* 0x000fe200078e020a */
[----:B-1----:R-:W-:-:S04]  /*2340*/  IADD3 R8, P0, R8, R104, RZ ;  /* 0x0000006808087210 */ /* 0x002fc80007f1e0ff */
[----:B------:R-:W-:Y:S01]  /*2350*/  IADD3.X R9, R105, R9, R23, P0, !PT ;  /* 0x0000000969097210 */ /* 0x000fe200007fe417 */
[----:B------:R-:W-:Y:S08]  /*2360*/  @P5 BRA `(.L_x_35) ;  /* 0x0000000000045947 */ /* 0x000ff00003800000 */
[----:B------:R0:W5:Y:S02]  /*2370*/  LDG.E.U8 R99, desc[UR38][R8.64] ;  /* 0x0000002608637981 */ /* 0x000164000c1e1100 */
.L_x_35:
[----:B------:R-:W-:Y:S05]  /*2380*/  BSYNC B1 ;  /* 0x0000000000017941 */ /* 0x000fea0003800000 */
.L_x_34:
[----:B-----5:R-:W-:Y:S01]  /*2390*/  LOP3.LUT R15, R99, 0xffff, RZ, 0xc0, !PT ;  /* 0x0000ffff630f7812 */ /* 0x020fe200078ec0ff */
[C---:B------:R-:W-:Y:S01]  /*23a0*/  IMAD.SHL.U32 R10, R102.reuse, 0x8, RZ ;  /* 0x00000008660a7824 */ /* 0x040fe200078e00ff */
[----:B------:R-:W-:Y:S01]  /*23b0*/  ISETP.LT.OR P2, PT, R3, 0x2, !P1 ;  /* 0x000000020300780c */ /* 0x000fe20004f41670 */
[----:B------:R-:W-:Y:S01]  /*23c0*/  BSSY B1, `(.L_x_36) ;  /* 0x000000e000017945 */ /* 0x000fe20003800000 */
[----:B------:R-:W-:Y:S02]  /*23d0*/  PRMT R100, R15, 0x8880, RZ ;  /* 0x000088800f647816 */ /* 0x000fe400000000ff */
[----:B------:R-:W-:Y:S02]  /*23e0*/  SHF.L.U64.HI R11, R102, 0x3, R103 ;  /* 0x00000003660b7819 */ /* 0x000fe40000010267 */
[----:B------:R-:W-:Y:S01]  /*23f0*/  ISETP.GE.AND P0, PT, R101, 0x9, PT ;  /* 0x000000096500780c */ /* 0x000fe20003f06270 */
[----:B------:R-:W-:Y:S02]  /*2400*/  IMAD R15, R100, R91, RZ ;  /* 0x0000005b640f7224 */ /* 0x000fe400078e02ff */
[----:B------:R-:W-:-:S04]  /*2410*/  IMAD.WIDE.U32 R10, R14, R102, R10 ;  /* 0x000000660e0a7225 */ /* 0x000fc800078e000a */
[----:B------:R-:W-:Y:S01]  /*2420*/  @!P5 IMAD R21, R24, R90, R15 ;  /* 0x0000005a1815d224 */ /* 0x000fe200078e020f */
[----:B------:R-:W-:Y:S01]  /*2430*/  IADD3 R10, P3, P4, R20, R104, R10 ;  /* 0x00000068140a7210 */ /* 0x000fe20007c7e00a */
[----:B------:R-:W-:-:S03]  /*2440*/  IMAD.IADD R20, R23, 0x1, R11 ;  /* 0x0000000117147824 */ /* 0x000fc600078e020b */
[----:B------:R1:W-:Y:S01]  /*2450*/  @!P5 STG.E.U8 desc[UR38][R4.64], R21 ;  /* 0x000000150400d986 */ /* 0x0003e2000c101126 */
[----:B------:R-:W-:Y:S08]  /*2460*/  @P2 BRA `(.L_x_37) ;  /* 0x00000000000c2947 */ /* 0x000ff00003800000 */
[----:B------:R-:W2:Y:S02]  /*2470*/  LDG.E.U8 R99, desc[UR38][R8.64+0x1] ;  /* 0x0000012608637981 */ /* 0x000ea4000c1e1100 */
[----:B--2---:R-:W-:-:S05]  /*2480*/  PRMT R14, R99, 0x8880, RZ ;  /* 0x00008880630e7816 */ /* 0x004fca00000000ff */
[----:B------:R-:W-:-:S07]  /*2490*/  IMAD R15, R14, R91, RZ ;  /* 0x0000005b0e0f7224 */ /* 0x000fce00078e02ff */
.L_x_37:
[----:B------:R-:W-:Y:S05]  /*24a0*/  BSYNC B1 ;  /* 0x0000000000017941 */ /* 0x000fea0003800000 */
.L_x_36:
[----:B------:R-:W-:Y:S01]  /*24b0*/  ISETP.LT.OR P5, PT, R3, 0x1, !P0 ;  /* 0x000000010300780c */ /* 0x000fe200047a1670 */
[----:B------:R-:W-:Y:S01]  /*24c0*/  @!P2 IMAD R25, R25, R90, R15 ;  /* 0x0000005a1919a224 */ /* 0x000fe200078e020f */
[----:B------:R-:W-:Y:S01]  /*24d0*/  BSSY B1, `(.L_x_38) ;  /* 0x000000a000017945 */ /* 0x000fe20003800000 */
[----:B------:R-:W-:Y:S02]  /*24e0*/  IADD3.X R11, R13, R105, R20, P3, P4 ;  /* 0x000000690d0b7210 */ /* 0x000fe40001fe8414 */
[C---:B------:R-:W-:Y:S01]  /*24f0*/  ISETP.LT.OR P3, PT, R3.reuse, 0x2, !P0 ;  /* 0x000000020300780c */ /* 0x040fe20004761670 */
[----:B------:R2:W-:Y:S01]  /*2500*/  @!P2 STG.E.U8 desc[UR38][R4.64+0x1], R25 ;  /* 0x000001190400a986 */ /* 0x0005e2000c101126 */
[C---:B------:R-:W-:Y:S02]  /*2510*/  ISETP.LT.OR P4, PT, R3.reuse, 0x9, !P1 ;  /* 0x000000090300780c */ /* 0x040fe40004f81670 */
[----:B------:R-:W-:-:S04]  /*2520*/  ISETP.LT.OR P2, PT, R3, 0xa, !P1 ;  /* 0x0000000a0300780c */ /* 0x000fc80004f41670 */
[----:B------:R-:W-:Y:S09]  /*2530*/  @P5 BRA `(.L_x_39) ;  /* 0x00000000000c5947 */ /* 0x000ff20003800000 */
[----:B------:R-:W3:Y:S02]  /*2540*/  LDG.E.U8 R99, desc[UR38][R10.64] ;  /* 0x000000260a637981 */ /* 0x000ee4000c1e1100 */
[----:B---3--:R-:W-:-:S05]  /*2550*/  PRMT R12, R99, 0x8880, RZ ;  /* 0x00008880630c7816 */ /* 0x008fca00000000ff */
[----:B------:R-:W-:-:S07]  /*2560*/  IMAD R15, R12, R91, RZ ;  /* 0x0000005b0c0f7224 */ /* 0x000fce00078e02ff */
.L_x_39:
[----:B------:R-:W-:Y:S05]  /*2570*/  BSYNC B1 ;  /* 0x0000000000017941 */ /* 0x000fea0003800000 */
.L_x_38:
[----:B------:R-:W-:Y:S01]  /*2580*/  @!P5 IMAD R13, R26, R90, R15 ;  /* 0x0000005a1a0dd224 */ /* 0x000fe200078e020f */
[----:B------:R-:W-:Y:S04]  /*2590*/  BSSY B1, `(.L_x_40) ;  /* 0x0000006000017945 */ /* 0x000fe80003800000 */
[----:B------:R3:W-:Y:S01]  /*25a0*/  @!P5 STG.E.U8 desc[UR38][R6.64], R13 ;  /* 0x0000000d0600d986 */ /* 0x0007e2000c101126 */
[----:B------:R-:W-:Y:S05]  /*25b0*/  @P3 BRA `(.L_x_41) ;  /* 0x00000000000c3947 */ /* 0x000fea0003800000 */
[----:B------:R-:W4:Y:S02]  /*25c0*/  LDG.E.U8 R99, desc[UR38][R10.64+0x1] ;  /* 0x000001260a637981 */ /* 0x000f24000c1e1100 */
[----:B----4-:R-:W-:-:S05]  /*25d0*/  PRMT R12, R99, 0x8880, RZ ;  /* 0x00008880630c7816 */ /* 0x010fca00000000ff */
[----:B------:R-:W-:-:S07]  /*25e0*/  IMAD R15, R12, R91, RZ ;  /* 0x0000005b0c0f7224 */ /* 0x000fce00078e02ff */
.L_x_41:
[----:B------:R-:W-:Y:S05]  /*25f0*/  BSYNC B1 ;  /* 0x0000000000017941 */ /* 0x000fea0003800000 */
.L_x_40:
[----:B------:R-:W-:Y:S01]  /*2600*/  @!P3 IMAD R27, R27, R90, R15 ;  /* 0x0000005a1b1bb224 */ /* 0x000fe200078e020f */
[----:B------:R-:W-:Y:S04]  /*2610*/  BSSY B1, `(.L_x_42) ;  /* 0x0000006000017945 */ /* 0x000fe80003800000 */
[----:B------:R4:W-:Y:S01]  /*2620*/  @!P3 STG.E.U8 desc[UR38][R6.64+0x1], R27 ;  /* 0x0000011b0600b986 */ /* 0x0009e2000c101126 */
[----:B------:R-:W-:Y:S05]  /*2630*/  @P4 BRA `(.L_x_43) ;  /* 0x00000000000c4947 */ /* 0x000fea0003800000 */
[----:B------:R-:W5:Y:S02]  /*2640*/  LDG.E.U8 R99, desc[UR38][R8.64+0x8] ;  /* 0x0000082608637981 */ /* 0x000f64000c1e1100 */
[----:B-----5:R-:W-:-:S05]  /*2650*/  PRMT R12, R99, 0x8880, RZ ;  /* 0x00008880630c7816 */ /* 0x020fca00000000ff */
[----:B------:R-:W-:-:S07]  /*2660*/  IMAD R15, R12, R91, RZ ;  /* 0x0000005b0c0f7224 */ /* 0x000fce00078e02ff */
.L_x_43:
[----:B------:R-:W-:Y:S05]  /*2670*/  BSYNC B1 ;  /* 0x0000000000017941 */ /* 0x000fea0003800000 */
.L_x_42:
[----:B---3--:R-:W-:Y:S01]  /*2680*/  @!P4 IMAD R13, R28, R90, R15 ;  /* 0x0000005a1c0dc224 */ /* 0x008fe200078e020f */
[----:B------:R-:W-:Y:S04]  /*2690*/  BSSY B1, `(.L_x_44) ;  /* 0x0000006000017945 */ /* 0x000fe80003800000 */
[----:B------:R3:W-:Y:S01]  /*26a0*/  @!P4 STG.E.U8 desc[UR38][R4.64+0x8], R13 ;  /* 0x0000080d0400c986 */ /* 0x0007e2000c101126 */
[----:B------:R-:W-:Y:S05]  /*26b0*/  @P2 BRA `(.L_x_45) ;  /* 0x00000000000c2947 */ /* 0x000fea0003800000 */
[----:B------:R-:W5:Y:S02]  /*26c0*/  LDG.E.U8 R99, desc[UR38][R8.64+0x9] ;  /* 0x0000092608637981 */ /* 0x000f64000c1e1100 */
[----:B-----5:R-:W-:-:S05]  /*26d0*/  PRMT R12, R99, 0x8880, RZ ;  /* 0x00008880630c7816 */ /* 0x020fca00000000ff */
[----:B------:R-:W-:-:S07]  /*26e0*/  IMAD R15, R12, R91, RZ ;  /* 0x0000005b0c0f7224 */ /* 0x000fce00078e02ff */
.L_x_45:
[----:B------:R-:W-:Y:S05]  /*26f0*/  BSYNC B1 ;  /* 0x0000000000017941 */ /* 0x000fea0003800000 */
.L_x_44:
[----:B------:R-:W-:Y:S01]  /*2700*/  ISETP.LT.OR P4, PT, R3, 0x9, !P0 ;  /* 0x000000090300780c */ /* 0x000fe20004781670 */
[----:B------:R-:W-:Y:S01]  /*2710*/  @!P2 IMAD R29, R29, R90, R15 ;  /* 0x0000005a1d1da224 */ /* 0x000fe200078e020f */
[----:B------:R-:W-:Y:S01]  /*2720*/  BSSY B1, `(.L_x_46) ;  /* 0x0000009000017945 */ /* 0x000fe20003800000 */
[C---:B------:R-:W-:Y:S02]  /*2730*/  ISETP.LT.OR P3, PT, R3.reuse, 0xa, !P0 ;  /* 0x0000000a0300780c */ /* 0x040fe40004761670 */
[C---:B------:R-:W-:Y:S01]  /*2740*/  ISETP.LT.OR P5, PT, R3.reuse, 0x11, !P1 ;  /* 0x000000110300780c */ /* 0x040fe20004fa1670 */
[----:B------:R0:W-:Y:S01]  /*2750*/  @!P2 STG.E.U8 desc[UR38][R4.64+0x9], R29 ;  /* 0x0000091d0400a986 */ /* 0x0001e2000c101126 */
[----:B------:R-:W-:-:S06]  /*2760*/  ISETP.LT.OR P2, PT, R3, 0x12, !P1 ;  /* 0x000000120300780c */ /* 0x000fcc0004f41670 */
[----:B------:R-:W-:Y:S07]  /*2770*/  @P4 BRA `(.L_x_47) ;  /* 0x00000000000c4947 */ /* 0x000fee0003800000 */
[----:B------:R-:W5:Y:S02]  /*2780*/  LDG.E.U8 R99, desc[UR38][R10.64+0x8] ;  /* 0x000008260a637981 */ /* 0x000f64000c1e1100 */
[----:B-----5:R-:W-:-:S05]  /*2790*/  PRMT R12, R99, 0x8880, RZ ;  /* 0x00008880630c7816 */ /* 0x020fca00000000ff */
[----:B------:R-:W-:-:S07]  /*27a0*/  IMAD R15, R12, R91, RZ ;  /* 0x0000005b0c0f7224 */ /* 0x000fce00078e02ff */
.L_x_47:
[----:B------:R-:W-:Y:S05]  /*27b0*/  BSYNC B1 ;  /* 0x0000000000017941 */ /* 0x000fea0003800000 */
.L_x_46:
[----:B---3--:R-:W-:Y:S01]  /*27c0*/  @!P4 IMAD R13, R30, R90, R15 ;  /* 0x0000005a1e0dc224 */ /* 0x008fe200078e020f */
[----:B------:R-:W-:Y:S04]  /*27d0*/  BSSY B1, `(.L_x_48) ;  /* 0x0000006000017945 */ /* 0x000fe80003800000 */
[----:B------:R3:W-:Y:S01]  /*27e0*/  @!P4 STG.E.U8 desc[UR38][R6.64+0x8], R13 ;  /* 0x0000080d0600c986 */ /* 0x0007e2000c101126 */
[----:B------:R-:W-:Y:S05]  /*27f0*/  @P3 BRA `(.L_x_49) ;  /* 0x00000000000c3947 */ /* 0x000fea0003800000 */
[----:B------:R-:W5:Y:S02]  /*2800*/  LDG.E.U8 R99, desc[UR38][R10.64+0x9] ;  /* 0x000009260a637981 */ /* 0x000f64000c1e1100 */
[----:B-----5:R-:W-:-:S05]  /*2810*/  PRMT R12, R99, 0x8880, RZ ;  /* 0x00008880630c7816 */ /* 0x020fca00000000ff */
[----:B------:R-:W-:-:S07]  /*2820*/  IMAD R15, R12, R91, RZ ;  /* 0x0000005b0c0f7224 */ /* 0x000fce00078e02ff */
.L_x_49:
[----:B------:R-:W-:Y:S05]  /*2830*/  BSYNC B1 ;  /* 0x0000000000017941 */ /* 0x000fea0003800000 */
.L_x_48:
[----:B------:R-:W-:Y:S01]  /*2840*/  @!P3 IMAD R31, R31, R90, R15 ;  /* 0x0000005a1f1fb224 */ /* 0x000fe200078e020f */
[----:B------:R-:W-:Y:S04]  /*2850*/  BSSY B1, `(.L_x_50) ;  /* 0x0000006000017945 */ /* 0x000fe80003800000 */
[----:B------:R0:W-:Y:S01]  /*2860*/  @!P3 STG.E.U8 desc[UR38][R6.64+0x9], R31 ;  /* 0x0000091f0600b986 */ /* 0x0001e2000c101126 */
[----:B------:R-:W-:Y:S05]  /*2870*/  @P5 BRA `(.L_x_51) ;  /* 0x00000000000c5947 */ /* 0x000fea0003800000 */
[----:B------:R-:W5:Y:S02]  /*2880*/  LDG.E.U8 R99, desc[UR38][R8.64+0x10] ;  /* 0x0000102608637981 */ /* 0x000f64000c1e1100 */
[----:B-----5:R-:W-:-:S05]  /*2890*/  PRMT R12, R99, 0x8880, RZ ;  /* 0x00008880630c7816 */ /* 0x020fca00000000ff */
[----:B------:R-:W-:-:S07]  /*28a0*/  IMAD R15, R12, R91, RZ ;  /* 0x0000005b0c0f7224 */ /* 0x000fce00078e02ff */
.L_x_51:
[----:B------:R-:W-:Y:S05]  /*28b0*/  BSYNC B1 ;  /* 0x0000000000017941 */ /* 0x000fea0003800000 */
.L_x_50:
[----:B---3--:R-:W-:Y:S01]  /*28c0*/  @!P5 IMAD R13, R32, R90, R15 ;  /* 0x0000005a200dd224 */ /* 0x008fe200078e020f */
[----:B------:R-:W-:Y:S04]  /*28d0*/  BSSY B1, `(.L_x_52) ;  /* 0x0000006000017945 */ /* 0x000fe80003800000 */
[----:B------:R3:W-:Y:S01]  /*28e0*/  @!P5 STG.E.U8 desc[UR38][R4.64+0x10], R13 ;  /* 0x0000100d0400d986 */ /* 0x0007e2000c101126 */
[----:B------:R-:W-:Y:S05]  /*28f0*/  @P2 BRA `(.L_x_53) ;  /* 0x00000000000c2947 */ /* 0x000fea0003800000 */
[----:B------:R-:W5:Y:S02]  /*2900*/  LDG.E.U8 R99, desc[UR38][R8.64+0x11] ;  /* 0x0000112608637981 */ /* 0x000f64000c1e1100 */
[----:B-----5:R-:W-:-:S05]  /*2910*/  PRMT R12, R99, 0x8880, RZ ;  /* 0x00008880630c7816 */ /* 0x020fca00000000ff */
[----:B------:R-:W-:-:S07]  /*2920*/  IMAD R15, R12, R91, RZ ;  /* 0x0000005b0c0f7224 */ /* 0x000fce00078e02ff */
.L_x_53:
[----:B------:R-:W-:Y:S05]  /*2930*/  BSYNC B1 ;  /* 0x0000000000017941 */ /* 0x000fea0003800000 */
.L_x_52:
        /* <DEDUP_REMOVED lines=11> */
.L_x_55:
[----:B------:R-:W-:Y:S05]  /*29f0*/  BSYNC B1 ;  /* 0x0000000000017941 */ /* 0x000fea0003800000 */
.L_x_54:
[----:B---3--:R-:W-:Y:S01]  /*2a00*/  @!P4 IMAD R13, R34, R90, R15 ;  /* 0x0000005a220dc224 */ /* 0x008fe200078e020f */
[----:B------:R-:W-:Y:S04]  /*2a10*/  BSSY B1, `(.L_x_56) ;  /* 0x0000006000017945 */ /* 0x000fe80003800000 */
[----:B------:R3:W-:Y:S01]  /*2a20*/  @!P4 STG.E.U8 desc[UR38][R6.64+0x10], R13 ;  /* 0x0000100d0600c986 */ /* 0x0007e2000c101126 */
[----:B------:R-:W-:Y:S05]  /*2a30*/  @P3 BRA `(.L_x_57) ;  /* 0x00000000000c3947 */ /* 0x000fea0003800000 */
[----:B------:R-:W5:Y:S02]  /*2a40*/  LDG.E.U8 R99, desc[UR38][R10.64+0x11] ;  /* 0x000011260a637981 */ /* 0x000f64000c1e1100 */
[----:B-----5:R-:W-:-:S05]  /*2a50*/  PRMT R12, R99, 0x8880, RZ ;  /* 0x00008880630c7816 */ /* 0x020fca00000000ff */
[----:B------:R-:W-:-:S07]  /*2a60*/  IMAD R15, R12, R91, RZ ;  /* 0x0000005b0c0f7224 */ /* 0x000fce00078e02ff */
.L_x_57:
[----:B------:R-:W-:Y:S05]  /*2a70*/  BSYNC B1 ;  /* 0x0000000000017941 */ /* 0x000fea0003800000 */
.L_x_56:
[----:B------:R-:W-:Y:S01]  /*2a80*/  @!P3 IMAD R35, R35, R90, R15 ;  /* 0x0000005a2323b224 */ /* 0x000fe200078e020f */
[----:B------:R-:W-:Y:S04]  /*2a90*/  BSSY B1, `(.L_x_58) ;  /* 0x0000006000017945 */ /* 0x000fe80003800000 */
[----:B------:R0:W-:Y:S01]  /*2aa0*/  @!P3 STG.E.U8 desc[UR38][R6.64+0x11], R35 ;  /* 0x000011230600b986 */ /* 0x0001e2000c101126 */
[----:B------:R-:W-:Y:S05]  /*2ab0*/  @P5 BRA `(.L_x_59) ;  /* 0x00000000000c5947 */ /* 0x000fea0003800000 */
[----:B------:R-:W5:Y:S02]  /*2ac0*/  LDG.E.U8 R99, desc[UR38][R8.64+0x18] ;  /* 0x0000182608637981 */ /* 0x000f64000c1e1100 */
[----:B-----5:R-:W-:-:S05]  /*2ad0*/  PRMT R12, R99, 0x8880, RZ ;  /* 0x00008880630c7816 */ /* 0x020fca00000000ff */
[----:B------:R-:W-:-:S07]  /*2ae0*/  IMAD R15, R12, R91, RZ ;  /* 0x0000005b0c0f7224 */ /* 0x000fce00078e02ff */
.L_x_59:
[----:B------:R-:W-:Y:S05]  /*2af0*/  BSYNC B1 ;  /* 0x0000000000017941 */ /* 0x000fea0003800000 */
.L_x_58:
[----:B---3--:R-:W-:Y:S01]  /*2b00*/  @!P5 IMAD R13, R36, R90, R15 ;  /* 0x0000005a240dd224 */ /* 0x008fe200078e020f */
[----:B------:R-:W-:Y:S04]  /*2b10*/  BSSY B1, `(.L_x_60) ;  /* 0x0000006000017945 */ /* 0x000fe80003800000 */
[----:B------:R3:W-:Y:S01]  /*2b20*/  @!P5 STG.E.U8 desc[UR38][R4.64+0x18], R13 ;  /* 0x0000180d0400d986 */ /* 0x0007e2000c101126 */
[----:B------:R-:W-:Y:S05]  /*2b30*/  @P2 BRA `(.L_x_61) ;  /* 0x00000000000c2947 */ /* 0x000fea0003800000 */
[----:B------:R-:W5:Y:S02]  /*2b40*/  LDG.E.U8 R99, desc[UR38][R8.64+0x19] ;  /* 0x0000192608637981 */ /* 0x000f64000c1e1100 */
[----:B-----5:R-:W-:-:S05]  /*2b50*/  PRMT R12, R99, 0x8880, RZ ;  /* 0x00008880630c7816 */ /* 0x020fca00000000ff */
[----:B------:R-:W-:-:S07]  /*2b60*/  IMAD R15, R12, R91, RZ ;  /* 0x0000005b0c0f7224 */ /* 0x000fce00078e02ff */
.L_x_61:
[----:B------:R-:W-:Y:S05]  /*2b70*/  BSYNC B1 ;  /* 0x0000000000017941 */ /* 0x000fea0003800000 */
.L_x_60:
        /* <DEDUP_REMOVED lines=11> */
.L_x_63:
[----:B------:R-:W-:Y:S05]  /*2c30*/  BSYNC B1 ;  /* 0x0000000000017941 */ /* 0x000fea0003800000 */
.L_x_62:
[----:B---3--:R-:W-:Y:S01]  /*2c40*/  @!P4 IMAD R13, R38, R90, R15 ;  /* 0x0000005a260dc224 */ /* 0x008fe200078e020f */
[----:B------:R-:W-:Y:S04]  /*2c50*/  BSSY B1, `(.L_x_64) ;  /* 0x0000006000017945 */ /* 0x000fe80003800000 */
[----:B------:R3:W-:Y:S01]  /*2c60*/  @!P4 STG.E.U8 desc[UR38][R6.64+0x18], R13 ;  /* 0x0000180d0600c986 */ /* 0x0007e2000c101126 */
[----:B------:R-:W-:Y:S05]  /*2c70*/  @P3 BRA `(.L_x_65) ;  /* 0x00000000000c3947 */ /* 0x000fea0003800000 */
[----:B------:R-:W5:Y:S02]  /*2c80*/  LDG.E.U8 R99, desc[UR38][R10.64+0x19] ;  /* 0x000019260a637981 */ /* 0x000f64000c1e1100 */
[----:B-----5:R-:W-:-:S05]  /*2c90*/  PRMT R12, R99, 0x8880, RZ ;  /* 0x00008880630c7816 */ /* 0x020fca00000000ff */
[----:B------:R-:W-:-:S07]  /*2ca0*/  IMAD R15, R12, R91, RZ ;  /* 0x0000005b0c0f7224 */ /* 0x000fce00078e02ff */
.L_x_65:
[----:B------:R-:W-:Y:S05]  /*2cb0*/  BSYNC B1 ;  /* 0x0000000000017941 */ /* 0x000fea0003800000 */
.L_x_64:
[----:B------:R-:W-:Y:S01]  /*2cc0*/  @!P3 IMAD R39, R39, R90, R15 ;  /* 0x0000005a2727b224 */ /* 0x000fe200078e020f */
[----:B------:R-:W-:Y:S04]  /*2cd0*/  BSSY B1, `(.L_x_66) ;  /* 0x0000006000017945 */ /* 0x000fe80003800000 */
[----:B------:R0:W-:Y:S01]  /*2ce0*/  @!P3 STG.E.U8 desc[UR38][R6.64+0x19], R39 ;  /* 0x000019270600b986 */ /* 0x0001e2000c101126 */
[----:B------:R-:W-:Y:S05]  /*2cf0*/  @P5 BRA `(.L_x_67) ;  /* 0x00000000000c5947 */ /* 0x000fea0003800000 */
[----:B------:R-:W5:Y:S02]  /*2d00*/  LDG.E.U8 R99, desc[UR38][R8.64+0x20] ;  /* 0x0000202608637981 */ /* 0x000f64000c1e1100 */
[----:B-----5:R-:W-:-:S05]  /*2d10*/  PRMT R12, R99, 0x8880, RZ ;  /* 0x00008880630c7816 */ /* 0x020fca00000000ff */
[----:B------:R-:W-:-:S07]  /*2d20*/  IMAD R15, R12, R91, RZ ;  /* 0x0000005b0c0f7224 */ /* 0x000fce00078e02ff */
.L_x_67:
[----:B------:R-:W-:Y:S05]  /*2d30*/  BSYNC B1 ;  /* 0x0000000000017941 */ /* 0x000fea0003800000 */
.L_x_66:
[----:B---3--:R-:W-:Y:S01]  /*2d40*/  @!P5 IMAD R13, R40, R90, R15 ;  /* 0x0000005a280dd224 */ /* 0x008fe200078e020f */
[----:B------:R-:W-:Y:S04]  /*2d50*/  BSSY B1, `(.L_x_68) ;  /* 0x0000006000017945 */ /* 0x000fe80003800000 */
[----:B------:R3:W-:Y:S01]  /*2d60*/  @!P5 STG.E.U8 desc[UR38][R4.64+0x20], R13 ;  /* 0x0000200d0400d986 */ /* 0x0007e2000c101126 */
[----:B------:R-:W-:Y:S05]  /*2d70*/  @P2 BRA `(.L_x_69) ;  /* 0x00000000000c2947 */ /* 0x000fea0003800000 */
[----:B------:R-:W5:Y:S02]  /*2d80*/  LDG.E.U8 R99, desc[UR38][R8.64+0x21] ;  /* 0x0000212608637981 */ /* 0x000f64000c1e1100 */
[----:B-----5:R-:W-:-:S05]  /*2d90*/  PRMT R12, R99, 0x8880, RZ ;  /* 0x00008880630c7816 */ /* 0x020fca00000000ff */
[----:B------:R-:W-:-:S07]  /*2da0*/  IMAD R15, R12, R91, RZ ;  /* 0x0000005b0c0f7224 */ /* 0x000fce00078e02ff */
.L_x_69:
[----:B------:R-:W-:Y:S05]  /*2db0*/  BSYNC B1 ;  /* 0x0000000000017941 */ /* 0x000fea0003800000 */
.L_x_68:
        /* <DEDUP_REMOVED lines=11> */
.L_x_71:
[----:B------:R-:W-:Y:S05]  /*2e70*/  BSYNC B1 ;  /* 0x0000000000017941 */ /* 0x000fea0003800000 */
.L_x_70:
[----:B---3--:R-:W-:Y:S01]  /*2e80*/  @!P4 IMAD R13, R42, R90, R15 ;  /* 0x0000005a2a0dc224 */ /* 0x008fe200078e020f */
[----:B------:R-:W-:Y:S04]  /*2e90*/  BSSY B1, `(.L_x_72) ;  /* 0x0000006000017945 */ /* 0x000fe80003800000 */
[----:B------:R3:W-:Y:S01]  /*2ea0*/  @!P4 STG.E.U8 desc[UR38][R6.64+0x20], R13 ;  /* 0x0000200d0600c986 */ /* 0x0007e2000c101126 */
[----:B------:R-:W-:Y:S05]  /*2eb0*/  @P3 BRA `(.L_x_73) ;  /* 0x00000000000c3947 */ /* 0x000fea0003800000 */
[----:B------:R-:W5:Y:S02]  /*2ec0*/  LDG.E.U8 R99, desc[UR38][R10.64+0x21] ;  /* 0x000021260a637981 */ /* 0x000f64000c1e1100 */
[----:B-----5:R-:W-:-:S05]  /*2ed0*/  PRMT R12, R99, 0x8880, RZ ;  /* 0x00008880630c7816 */ /* 0x020fca00000000ff */
[----:B------:R-:W-:-:S07]  /*2ee0*/  IMAD R15, R12, R91, RZ ;  /* 0x0000005b0c0f7224 */ /* 0x000fce00078e02ff */
.L_x_73:
[----:B------:R-:W-:Y:S05]  /*2ef0*/  BSYNC B1 ;  /* 0x0000000000017941 */ /* 0x000fea0003800000 */
.L_x_72:
[----:B------:R-:W-:Y:S01]  /*2f00*/  @!P3 IMAD R43, R43, R90, R15 ;  /* 0x0000005a2b2bb224 */ /* 0x000fe200078e020f */
[----:B------:R-:W-:Y:S04]  /*2f10*/  BSSY B1, `(.L_x_74) ;  /* 0x0000006000017945 */ /* 0x000fe80003800000 */
[----:B------:R0:W-:Y:S01]  /*2f20*/  @!P3 STG.E.U8 desc[UR38][R6.64+0x21], R43 ;  /* 0x0000212b0600b986 */ /* 0x0001e2000c101126 */
[----:B------:R-:W-:Y:S05]  /*2f30*/  @P5 BRA `(.L_x_75) ;  /* 0x00000000000c5947 */ /* 0x000fea0003800000 */
[----:B------:R-:W5:Y:S02]  /*2f40*/  LDG.E.U8 R99, desc[UR38][R8.64+0x28] ;  /* 0x0000282608637981 */ /* 0x000f64000c1e1100 */
[----:B-----5:R-:W-:-:S05]  /*2f50*/  PRMT R12, R99, 0x8880, RZ ;  /* 0x00008880630c7816 */ /* 0x020fca00000000ff */
[----:B------:R-:W-:-:S07]  /*2f60*/  IMAD R15, R12, R91, RZ ;  /* 0x0000005b0c0f7224 */ /* 0x000fce00078e02ff */
.L_x_75:
[----:B------:R-:W-:Y:S05]  /*2f70*/  BSYNC B1 ;  /* 0x0000000000017941 */ /* 0x000fea0003800000 */
.L_x_74:
[----:B---3--:R-:W-:Y:S01]  /*2f80*/  @!P5 IMAD R13, R44, R90, R15 ;  /* 0x0000005a2c0dd224 */ /* 0x008fe200078e020f */
[----:B------:R-:W-:Y:S04]  /*2f90*/  BSSY B1, `(.L_x_76) ;  /* 0x0000006000017945 */ /* 0x000fe80003800000 */
[----:B------:R3:W-:Y:S01]  /*2fa0*/  @!P5 STG.E.U8 desc[UR38][R4.64+0x28], R13 ;  /* 0x0000280d0400d986 */ /* 0x0007e2000c101126 */
[----:B------:R-:W-:Y:S05]  /*2fb0*/  @P2 BRA `(.L_x_77) ;  /* 0x00000000000c2947 */ /* 0x000fea0003800000 */
[----:B------:R-:W5:Y:S02]  /*2fc0*/  LDG.E.U8 R99, desc[UR38][R8.64+0x29] ;  /* 0x0000292608637981 */ /* 0x000f64000c1e1100 */
[----:B-----5:R-:W-:-:S05]  /*2fd0*/  PRMT R12, R99, 0x8880, RZ ;  /* 0x00008880630c7816 */ /* 0x020fca00000000ff */
[----:B------:R-:W-:-:S07]  /*2fe0*/  IMAD R15, R12, R91, RZ ;  /* 0x0000005b0c0f7224 */ /* 0x000fce00078e02ff */
.L_x_77:
[----:B------:R-:W-:Y:S05]  /*2ff0*/  BSYNC B1 ;  /* 0x0000000000017941 */ /* 0x000fea0003800000 */
.L_x_76:
        /* <DEDUP_REMOVED lines=11> */
.L_x_79:
[----:B------:R-:W-:Y:S05]  /*30b0*/  BSYNC B1 ;  /* 0x0000000000017941 */ /* 0x000fea0003800000 */
.L_x_78:
[----:B---3--:R-:W-:Y:S01]  /*30c0*/  @!P4 IMAD R13, R46, R90, R15 ;  /* 0x0000005a2e0dc224 */ /* 0x008fe200078e020f */
[----:B------:R-:W-:Y:S04]  /*30d0*/  BSSY B1, `(.L_x_80) ;  /* 0x0000006000017945 */ /* 0x000fe80003800000 */
[----:B------:R3:W-:Y:S01]  /*30e0*/  @!P4 STG.E.U8 desc[UR38][R6.64+0x28], R13 ;  /* 0x0000280d0600c986 */ /* 0x0007e2000c101126 */
[----:B------:R-:W-:Y:S05]  /*30f0*/  @P3 BRA `(.L_x_81) ;  /* 0x00000000000c3947 */ /* 0x000fea0003800000 */
[----:B------:R-:W5:Y:S02]  /*3100*/  LDG.E.U8 R99, desc[UR38][R10.64+0x29] ;  /* 0x000029260a637981 */ /* 0x000f64000c1e1100 */
[----:B-----5:R-:W-:-:S05]  /*3110*/  PRMT R12, R99, 0x8880, RZ ;  /* 0x00008880630c7816 */ /* 0x020fca00000000ff */
[----:B------:R-:W-:-:S07]  /*3120*/  IMAD R15, R12, R91, RZ ;  /* 0x0000005b0c0f7224 */ /* 0x000fce00078e02ff */
.L_x_81:
[----:B------:R-:W-:Y:S05]  /*3130*/  BSYNC B1 ;  /* 0x0000000000017941 */ /* 0x000fea0003800000 */
.L_x_80:
[----:B------:R-:W-:Y:S01]  /*3140*/  @!P3 IMAD R47, R47, R90, R15 ;  /* 0x0000005a2f2fb224 */ /* 0x000fe200078e020f */
[----:B------:R-:W-:Y:S04]  /*3150*/  BSSY B1, `(.L_x_82) ;  /* 0x0000006000017945 */ /* 0x000fe80003800000 */
[----:B------:R0:W-:Y:S01]  /*3160*/  @!P3 STG.E.U8 desc[UR38][R6.64+0x29], R47 ;  /* 0x0000292f0600b986 */ /* 0x0001e2000c101126 */
[----:B------:R-:W-:Y:S05]  /*3170*/  @P5 BRA `(.L_x_83) ;  /* 0x00000000000c5947 */ /* 0x000fea0003800000 */
[----:B------:R-:W5:Y:S02]  /*3180*/  LDG.E.U8 R99, desc[UR38][R8.64+0x30] ;  /* 0x0000302608637981 */ /* 0x000f64000c1e1100 */
[----:B-----5:R-:W-:-:S05]  /*3190*/  PRMT R12, R99, 0x8880, RZ ;  /* 0x00008880630c7816 */ /* 0x020fca00000000ff */
[----:B------:R-:W-:-:S07]  /*31a0*/  IMAD R15, R12, R91, RZ ;  /* 0x0000005b0c0f7224 */ /* 0x000fce00078e02ff */
.L_x_83:
[----:B------:R-:W-:Y:S05]  /*31b0*/  BSYNC B1 ;  /* 0x0000000000017941 */ /* 0x000fea0003800000 */
.L_x_82:
[----:B---3--:R-:W-:Y:S01]  /*31c0*/  @!P5 IMAD R13, R48, R90, R15 ;  /* 0x0000005a300dd224 */ /* 0x008fe200078e020f */
[----:B------:R-:W-:Y:S04]  /*31d0*/  BSSY B1, `(.L_x_84) ;  /* 0x0000006000017945 */ /* 0x000fe80003800000 */
[----:B------:R3:W-:Y:S01]  /*31e0*/  @!P5 STG.E.U8 desc[UR38][R4.64+0x30], R13 ;  /* 0x0000300d0400d986 */ /* 0x0007e2000c101126 */
[----:B------:R-:W-:Y:S05]  /*31f0*/  @P2 BRA `(.L_x_85) ;  /* 0x00000000000c2947 */ /* 0x000fea0003800000 */
[----:B------:R-:W5:Y:S02]  /*3200*/  LDG.E.U8 R99, desc[UR38][R8.64+0x31] ;  /* 0x0000312608637981 */ /* 0x000f64000c1e1100 */
[----:B-----5:R-:W-:-:S05]  /*3210*/  PRMT R12, R99, 0x8880, RZ ;  /* 0x00008880630c7816 */ /* 0x020fca00000000ff */
[----:B------:R-:W-:-:S07]  /*3220*/  IMAD R15, R12, R91, RZ ;  /* 0x0000005b0c0f7224 */ /* 0x000fce00078e02ff */
.L_x_85:
[----:B------:R-:W-:Y:S05]  /*3230*/  BSYNC B1 ;  /* 0x0000000000017941 */ /* 0x000fea0003800000 */
.L_x_84:
        /* <DEDUP_REMOVED lines=11> */
.L_x_87:
[----:B------:R-:W-:Y:S05]  /*32f0*/  BSYNC B1 ;  /* 0x0000000000017941 */ /* 0x000fea0003800000 */
.L_x_86:
[----:B---3--:R-:W-:Y:S01]  /*3300*/  @!P4 IMAD R13, R50, R90, R15 ;  /* 0x0000005a320dc224 */ /* 0x008fe200078e020f */
[----:B------:R-:W-:Y:S04]  /*3310*/  BSSY B1, `(.L_x_88) ;  /* 0x0000006000017945 */ /* 0x000fe80003800000 */
[----:B------:R3:W-:Y:S01]  /*3320*/  @!P4 STG.E.U8 desc[UR38][R6.64+0x30], R13 ;  /* 0x0000300d0600c986 */ /* 0x0007e2000c101126 */
[----:B------:R-:W-:Y:S05]  /*3330*/  @P3 BRA `(.L_x_89) ;  /* 0x00000000000c3947 */ /* 0x000fea0003800000 */
[----:B------:R-:W5:Y:S02]  /*3340*/  LDG.E.U8 R99, desc[UR38][R10.64+0x31] ;  /* 0x000031260a637981 */ /* 0x000f64000c1e1100 */
[----:B-----5:R-:W-:-:S05]  /*3350*/  PRMT R12, R99, 0x8880, RZ ;  /* 0x00008880630c7816 */ /* 0x020fca00000000ff */
[----:B------:R-:W-:-:S07]  /*3360*/  IMAD R15, R12, R91, RZ ;  /* 0x0000005b0c0f7224 */ /* 0x000fce00078e02ff */
.L_x_89:
[----:B------:R-:W-:Y:S05]  /*3370*/  BSYNC B1 ;  /* 0x0000000000017941 */ /* 0x000fea0003800000 */
.L_x_88:
[----:B------:R-:W-:Y:S01]  /*3380*/  @!P3 IMAD R51, R51, R90, R15 ;  /* 0x0000005a3333b224 */ /* 0x000fe200078e020f */
[----:B------:R-:W-:Y:S04]  /*3390*/  BSSY B1, `(.L_x_90) ;  /* 0x0000006000017945 */ /* 0x000fe80003800000 */
[----:B------:R0:W-:Y:S01]  /*33a0*/  @!P3 STG.E.U8 desc[UR38][R6.64+0x31], R51 ;  /* 0x000031330600b986 */ /* 0x0001e2000c101126 */
[----:B------:R-:W-:Y:S05]  /*33b0*/  @P5 BRA `(.L_x_91) ;  /* 0x00000000000c5947 */ /* 0x000fea0003800000 */
[----:B------:R-:W5:Y:S02]  /*33c0*/  LDG.E.U8 R99, desc[UR38][R8.64+0x38] ;  /* 0x0000382608637981 */ /* 0x000f64000c1e1100 */
[----:B-----5:R-:W-:-:S05]  /*33d0*/  PRMT R12, R99, 0x8880, RZ ;  /* 0x00008880630c7816 */ /* 0x020fca00000000ff */
[----:B------:R-:W-:-:S07]  /*33e0*/  IMAD R15, R12, R91, RZ ;  /* 0x0000005b0c0f7224 */ /* 0x000fce00078e02ff */
.L_x_91:
[----:B------:R-:W-:Y:S05]  /*33f0*/  BSYNC B1 ;  /* 0x0000000000017941 */ /* 0x000fea0003800000 */
.L_x_90:
[----:B---3--:R-:W-:Y:S01]  /*3400*/  @!P5 IMAD R13, R52, R90, R15 ;  /* 0x0000005a340dd224 */ /* 0x008fe200078e020f */
[----:B------:R-:W-:Y:S04]  /*3410*/  BSSY B1, `(.L_x_92) ;  /* 0x0000006000017945 */ /* 0x000fe80003800000 */
[----:B------:R3:W-:Y:S01]  /*3420*/  @!P5 STG.E.U8 desc[UR38][R4.64+0x38], R13 ;  /* 0x0000380d0400d986 */ /* 0x0007e2000c101126 */
[----:B------:R-:W-:Y:S05]  /*3430*/  @P2 BRA `(.L_x_93) ;  /* 0x00000000000c2947 */ /* 0x000fea0003800000 */
[----:B------:R-:W5:Y:S02]  /*3440*/  LDG.E.U8 R99, desc[UR38][R8.64+0x39] ;  /* 0x0000392608637981 */ /* 0x000f64000c1e1100 */
[----:B-----5:R-:W-:-:S05]  /*3450*/  PRMT R12, R99, 0x8880, RZ ;  /* 0x00008880630c7816 */ /* 0x020fca00000000ff */
[----:B------:R-:W-:-:S07]  /*3460*/  IMAD R15, R12, R91, RZ ;  /* 0x0000005b0c0f7224 */ /* 0x000fce00078e02ff */
.L_x_93:
[----:B------:R-:W-:Y:S05]  /*3470*/  BSYNC B1 ;  /* 0x0000000000017941 */ /* 0x000fea0003800000 */
.L_x_92:
        /* <DEDUP_REMOVED lines=11> */
.L_x_95:
[----:B------:R-:W-:Y:S05]  /*3530*/  BSYNC B1 ;  /* 0x0000000000017941 */ /* 0x000fea0003800000 */
.L_x_94:
[----:B---3--:R-:W-:Y:S01]  /*3540*/  @!P4 IMAD R13, R54, R90, R15 ;  /* 0x0000005a360dc224 */ /* 0x008fe200078e020f */
[----:B------:R-:W-:Y:S04]  /*3550*/  BSSY B1, `(.L_x_96) ;  /* 0x0000006000017945 */ /* 0x000fe80003800000 */
[----:B------:R3:W-:Y:S01]  /*3560*/  @!P4 STG.E.U8 desc[UR38][R6.64+0x38], R13 ;  /* 0x0000380d0600c986 */ /* 0x0007e2000c101126 */
[----:B------:R-:W-:Y:S05]  /*3570*/  @P3 BRA `(.L_x_97) ;  /* 0x00000000000c3947 */ /* 0x000fea0003800000 */
[----:B------:R-:W5:Y:S02]  /*3580*/  LDG.E.U8 R99, desc[UR38][R10.64+0x39] ;  /* 0x000039260a637981 */ /* 0x000f64000c1e1100 */
[----:B-----5:R-:W-:-:S05]  /*3590*/  PRMT R12, R99, 0x8880, RZ ;  /* 0x00008880630c7816 */ /* 0x020fca00000000ff */
[----:B------:R-:W-:-:S07]  /*35a0*/  IMAD R15, R12, R91, RZ ;  /* 0x0000005b0c0f7224 */ /* 0x000fce00078e02ff */
.L_x_97:
[----:B------:R-:W-:Y:S05]  /*35b0*/  BSYNC B1 ;  /* 0x0000000000017941 */ /* 0x000fea0003800000 */
.L_x_96:
[----:B------:R-:W-:Y:S01]  /*35c0*/  @!P3 IMAD R55, R55, R90, R15 ;  /* 0x0000005a3737b224 */ /* 0x000fe200078e020f */
[----:B------:R-:W-:Y:S04]  /*35d0*/  BSSY B1, `(.L_x_98) ;  /* 0x0000006000017945 */ /* 0x000fe80003800000 */
[----:B------:R0:W-:Y:S01]  /*35e0*/  @!P3 STG.E.U8 desc[UR38][R6.64+0x39], R55 ;  /* 0x000039370600b986 */ /* 0x0001e2000c101126 */
[----:B------:R-:W-:Y:S05]  /*35f0*/  @P5 BRA `(.L_x_99) ;  /* 0x00000000000c5947 */ /* 0x000fea0003800000 */
[----:B------:R-:W5:Y:S02]  /*3600*/  LDG.E.U8 R99, desc[UR38][R8.64+0x40] ;  /* 0x0000402608637981 */ /* 0x000f64000c1e1100 */
[----:B-----5:R-:W-:-:S05]  /*3610*/  PRMT R12, R99, 0x8880, RZ ;  /* 0x00008880630c7816 */ /* 0x020fca00000000ff */
[----:B------:R-:W-:-:S07]  /*3620*/  IMAD R15, R12, R91, RZ ;  /* 0x0000005b0c0f7224 */ /* 0x000fce00078e02ff */
.L_x_99:
[----:B------:R-:W-:Y:S05]  /*3630*/  BSYNC B1 ;  /* 0x0000000000017941 */ /* 0x000fea0003800000 */
.L_x_98:
[----:B---3--:R-:W-:Y:S01]  /*3640*/  @!P5 IMAD R13, R56, R90, R15 ;  /* 0x0000005a380dd224 */ /* 0x008fe200078e020f */
[----:B------:R-:W-:Y:S04]  /*3650*/  BSSY B1, `(.L_x_100) ;  /* 0x0000006000017945 */ /* 0x000fe80003800000 */
[----:B------:R3:W-:Y:S01]  /*3660*/  @!P5 STG.E.U8 desc[UR38][R4.64+0x40], R13 ;  /* 0x0000400d0400d986 */ /* 0x0007e2000c101126 */
[----:B------:R-:W-:Y:S05]  /*3670*/  @P2 BRA `(.L_x_101) ;  /* 0x00000000000c2947 */ /* 0x000fea0003800000 */
[----:B------:R-:W5:Y:S02]  /*3680*/  LDG.E.U8 R99, desc[UR38][R8.64+0x41] ;  /* 0x0000412608637981 */ /* 0x000f64000c1e1100 */
[----:B-----5:R-:W-:-:S05]  /*3690*/  PRMT R12, R99, 0x8880, RZ ;  /* 0x00008880630c7816 */ /* 0x020fca00000000ff */
[----:B------:R-:W-:-:S07]  /*36a0*/  IMAD R15, R12, R91, RZ ;  /* 0x0000005b0c0f7224 */ /* 0x000fce00078e02ff */
.L_x_101:
[----:B------:R-:W-:Y:S05]  /*36b0*/  BSYNC B1 ;  /* 0x0000000000017941 */ /* 0x000fea0003800000 */
.L_x_100:
        /* <DEDUP_REMOVED lines=11> */
.L_x_103:
[----:B------:R-:W-:Y:S05]  /*3770*/  BSYNC B1 ;  /* 0x0000000000017941 */ /* 0x000fea0003800000 */
.L_x_102:
[----:B---3--:R-:W-:Y:S01]  /*3780*/  @!P4 IMAD R13, R58, R90, R15 ;  /* 0x0000005a3a0dc224 */ /* 0x008fe200078e020f */
[----:B------:R-:W-:Y:S04]  /*3790*/  BSSY B1, `(.L_x_104) ;  /* 0x0000006000017945 */ /* 0x000fe80003800000 */
[----:B------:R3:W-:Y:S01]  /*37a0*/  @!P4 STG.E.U8 desc[UR38][R6.64+0x40], R13 ;  /* 0x0000400d0600c986 */ /* 0x0007e2000c101126 */
[----:B------:R-:W-:Y:S05]  /*37b0*/  @P3 BRA `(.L_x_105) ;  /* 0x00000000000c3947 */ /* 0x000fea0003800000 */
[----:B------:R-:W5:Y:S02]  /*37c0*/  LDG.E.U8 R99, desc[UR38][R10.64+0x41] ;  /* 0x000041260a637981 */ /* 0x000f64000c1e1100 */
[----:B-----5:R-:W-:-:S05]  /*37d0*/  PRMT R12, R99, 0x8880, RZ ;  /* 0x00008880630c7816 */ /* 0x020fca00000000ff */
[----:B------:R-:W-:-:S07]  /*37e0*/  IMAD R15, R12, R91, RZ ;  /* 0x0000005b0c0f7224 */ /* 0x000fce00078e02ff */
.L_x_105:
[----:B------:R-:W-:Y:S05]  /*37f0*/  BSYNC B1 ;  /* 0x0000000000017941 */ /* 0x000fea0003800000 */
.L_x_104:
[----:B------:R-:W-:Y:S01]  /*3800*/  @!P3 IMAD R59, R59, R90, R15 ;  /* 0x0000005a3b3bb224 */ /* 0x000fe200078e020f */
[----:B------:R-:W-:Y:S04]  /*3810*/  BSSY B1, `(.L_x_106) ;  /* 0x0000006000017945 */ /* 0x000fe80003800000 */
[----:B------:R0:W-:Y:S01]  /*3820*/  @!P3 STG.E.U8 desc[UR38][R6.64+0x41], R59 ;  /* 0x0000413b0600b986 */ /* 0x0001e2000c101126 */
[----:B------:R-:W-:Y:S05]  /*3830*/  @P5 BRA `(.L_x_107) ;  /* 0x00000000000c5947 */ /* 0x000fea0003800000 */
[----:B------:R-:W5:Y:S02]  /*3840*/  LDG.E.U8 R99, desc[UR38][R8.64+0x48] ;  /* 0x0000482608637981 */ /* 0x000f64000c1e1100 */
[----:B-----5:R-:W-:-:S05]  /*3850*/  PRMT R12, R99, 0x8880, RZ ;  /* 0x00008880630c7816 */ /* 0x020fca00000000ff */
[----:B------:R-:W-:-:S07]  /*3860*/  IMAD R15, R12, R91, RZ ;  /* 0x0000005b0c0f7224 */ /* 0x000fce00078e02ff */
.L_x_107:
[----:B------:R-:W-:Y:S05]  /*3870*/  BSYNC B1 ;  /* 0x0000000000017941 */ /* 0x000fea0003800000 */
.L_x_106:
[----:B---3--:R-:W-:Y:S01]  /*3880*/  @!P5 IMAD R13, R60, R90, R15 ;  /* 0x0000005a3c0dd224 */ /* 0x008fe200078e020f */
[----:B------:R-:W-:Y:S04]  /*3890*/  BSSY B1, `(.L_x_108) ;  /* 0x0000006000017945 */ /* 0x000fe80003800000 */
[----:B------:R3:W-:Y:S01]  /*38a0*/  @!P5 STG.E.U8 desc[UR38][R4.64+0x48], R13 ;  /* 0x0000480d0400d986 */ /* 0x0007e2000c101126 */
[----:B------:R-:W-:Y:S05]  /*38b0*/  @P2 BRA `(.L_x_109) ;  /* 0x00000000000c2947 */ /* 0x000fea0003800000 */
[----:B------:R-:W5:Y:S02]  /*38c0*/  LDG.E.U8 R99, desc[UR38][R8.64+0x49] ;  /* 0x0000492608637981 */ /* 0x000f64000c1e1100 */
[----:B-----5:R-:W-:-:S05]  /*38d0*/  PRMT R12, R99, 0x8880, RZ ;  /* 0x00008880630c7816 */ /* 0x020fca00000000ff */
[----:B------:R-:W-:-:S07]  /*38e0*/  IMAD R15, R12, R91, RZ ;  /* 0x0000005b0c0f7224 */ /* 0x000fce00078e02ff */
.L_x_109:
[----:B------:R-:W-:Y:S05]  /*38f0*/  BSYNC B1 ;  /* 0x0000000000017941 */ /* 0x000fea0003800000 */
.L_x_108:
        /* <DEDUP_REMOVED lines=11> */
.L_x_111:
[----:B------:R-:W-:Y:S05]  /*39b0*/  BSYNC B1 ;  /* 0x0000000000017941 */ /* 0x000fea0003800000 */
.L_x_110:
[----:B---3--:R-:W-:Y:S01]  /*39c0*/  @!P4 IMAD R13, R62, R90, R15 ;  /* 0x0000005a3e0dc224 */ /* 0x008fe200078e020f */
[----:B------:R-:W-:Y:S04]  /*39d0*/  BSSY B1, `(.L_x_112) ;  /* 0x0000006000017945 */ /* 0x000fe80003800000 */
[----:B------:R3:W-:Y:S01]  /*39e0*/  @!P4 STG.E.U8 desc[UR38][R6.64+0x48], R13 ;  /* 0x0000480d0600c986 */ /* 0x0007e2000c101126 */
[----:B------:R-:W-:Y:S05]  /*39f0*/  @P3 BRA `(.L_x_113) ;  /* 0x00000000000c3947 */ /* 0x000fea0003800000 */
[----:B------:R-:W5:Y:S02]  /*3a00*/  LDG.E.U8 R99, desc[UR38][R10.64+0x49] ;  /* 0x000049260a637981 */ /* 0x000f64000c1e1100 */
[----:B-----5:R-:W-:-:S05]  /*3a10*/  PRMT R12, R99, 0x8880, RZ ;  /* 0x00008880630c7816 */ /* 0x020fca00000000ff */
[----:B------:R-:W-:-:S07]  /*3a20*/  IMAD R15, R12, R91, RZ ;  /* 0x0000005b0c0f7224 */ /* 0x000fce00078e02ff */
.L_x_113:
[----:B------:R-:W-:Y:S05]  /*3a30*/  BSYNC B1 ;  /* 0x0000000000017941 */ /* 0x000fea0003800000 */
.L_x_112:
[----:B------:R-:W-:Y:S01]  /*3a40*/  @!P3 IMAD R63, R63, R90, R15 ;  /* 0x0000005a3f3fb224 */ /* 0x000fe200078e020f */
[----:B------:R-:W-:Y:S04]  /*3a50*/  BSSY B1, `(.L_x_114) ;  /* 0x0000006000017945 */ /* 0x000fe80003800000 */
[----:B------:R0:W-:Y:S01]  /*3a60*/  @!P3 STG.E.U8 desc[UR38][R6.64+0x49], R63 ;  /* 0x0000493f0600b986 */ /* 0x0001e2000c101126 */
[----:B------:R-:W-:Y:S05]  /*3a70*/  @P5 BRA `(.L_x_115) ;  /* 0x00000000000c5947 */ /* 0x000fea0003800000 */
[----:B------:R-:W5:Y:S02]  /*3a80*/  LDG.E.U8 R99, desc[UR38][R8.64+0x50] ;  /* 0x0000502608637981 */ /* 0x000f64000c1e1100 */
[----:B-----5:R-:W-:-:S05]  /*3a90*/  PRMT R12, R99, 0x8880, RZ ;  /* 0x00008880630c7816 */ /* 0x020fca00000000ff */
[----:B------:R-:W-:-:S07]  /*3aa0*/  IMAD R15, R12, R91, RZ ;  /* 0x0000005b0c0f7224 */ /* 0x000fce00078e02ff */
.L_x_115:
[----:B------:R-:W-:Y:S05]  /*3ab0*/  BSYNC B1 ;  /* 0x0000000000017941 */ /* 0x000fea0003800000 */
.L_x_114:
[----:B---3--:R-:W-:Y:S01]  /*3ac0*/  @!P5 IMAD R13, R64, R90, R15 ;  /* 0x0000005a400dd224 */ /* 0x008fe200078e020f */
[----:B------:R-:W-:Y:S04]  /*3ad0*/  BSSY B1, `(.L_x_116) ;  /* 0x0000006000017945 */ /* 0x000fe80003800000 */
[----:B------:R3:W-:Y:S01]  /*3ae0*/  @!P5 STG.E.U8 desc[UR38][R4.64+0x50], R13 ;  /* 0x0000500d0400d986 */ /* 0x0007e2000c101126 */
[----:B------:R-:W-:Y:S05]  /*3af0*/  @P2 BRA `(.L_x_117) ;  /* 0x00000000000c2947 */ /* 0x000fea0003800000 */
[----:B------:R-:W5:Y:S02]  /*3b00*/  LDG.E.U8 R99, desc[UR38][R8.64+0x51] ;  /* 0x0000512608637981 */ /* 0x000f64000c1e1100 */
[----:B-----5:R-:W-:-:S05]  /*3b10*/  PRMT R12, R99, 0x8880, RZ ;  /* 0x00008880630c7816 */ /* 0x020fca00000000ff */
[----:B------:R-:W-:-:S07]  /*3b20*/  IMAD R15, R12, R91, RZ ;  /* 0x0000005b0c0f7224 */ /* 0x000fce00078e02ff */
.L_x_117:
[----:B------:R-:W-:Y:S05]  /*3b30*/  BSYNC B1 ;  /* 0x0000000000017941 */ /* 0x000fea0003800000 */
.L_x_116:
        /* <DEDUP_REMOVED lines=11> */
.L_x_119:
[----:B------:R-:W-:Y:S05]  /*3bf0*/  BSYNC B1 ;  /* 0x0000000000017941 */ /* 0x000fea0003800000 */
.L_x_118:
[----:B---3--:R-:W-:Y:S01]  /*3c00*/  @!P4 IMAD R13, R66, R90, R15 ;  /* 0x0000005a420dc224 */ /* 0x008fe200078e020f */
[----:B------:R-:W-:Y:S04]  /*3c10*/  BSSY B1, `(.L_x_120) ;  /* 0x0000006000017945 */ /* 0x000fe80003800000 */
[----:B------:R3:W-:Y:S01]  /*3c20*/  @!P4 STG.E.U8 desc[UR38][R6.64+0x50], R13 ;  /* 0x0000500d0600c986 */ /* 0x0007e2000c101126 */
[----:B------:R-:W-:Y:S05]  /*3c30*/  @P3 BRA `(.L_x_121) ;  /* 0x00000000000c3947 */ /* 0x000fea0003800000 */
[----:B------:R-:W5:Y:S02]  /*3c40*/  LDG.E.U8 R99, desc[UR38][R10.64+0x51] ;  /* 0x000051260a637981 */ /* 0x000f64000c1e1100 */
[----:B-----5:R-:W-:-:S05]  /*3c50*/  PRMT R12, R99, 0x8880, RZ ;  /* 0x00008880630c7816 */ /* 0x020fca00000000ff */
[----:B------:R-:W-:-:S07]  /*3c60*/  IMAD R15, R12, R91, RZ ;  /* 0x0000005b0c0f7224 */ /* 0x000fce00078e02ff */
.L_x_121:
[----:B------:R-:W-:Y:S05]  /*3c70*/  BSYNC B1 ;  /* 0x0000000000017941 */ /* 0x000fea0003800000 */
.L_x_120:
[----:B------:R-:W-:Y:S01]  /*3c80*/  @!P3 IMAD R67, R67, R90, R15 ;  /* 0x0000005a4343b224 */ /* 0x000fe200078e020f */
[----:B------:R-:W-:Y:S04]  /*3c90*/  BSSY B1, `(.L_x_122) ;  /* 0x0000006000017945 */ /* 0x000fe80003800000 */
[----:B------:R0:W-:Y:S01]  /*3ca0*/  @!P3 STG.E.U8 desc[UR38][R6.64+0x51], R67 ;  /* 0x000051430600b986 */ /* 0x0001e2000c101126 */
[----:B------:R-:W-:Y:S05]  /*3cb0*/  @P5 BRA `(.L_x_123) ;  /* 0x00000000000c5947 */ /* 0x000fea0003800000 */
[----:B------:R-:W5:Y:S02]  /*3cc0*/  LDG.E.U8 R99, desc[UR38][R8.64+0x58] ;  /* 0x0000582608637981 */ /* 0x000f64000c1e1100 */
[----:B-----5:R-:W-:-:S05]  /*3cd0*/  PRMT R12, R99, 0x8880, RZ ;  /* 0x00008880630c7816 */ /* 0x020fca00000000ff */
[----:B------:R-:W-:-:S07]  /*3ce0*/  IMAD R15, R12, R91, RZ ;  /* 0x0000005b0c0f7224 */ /* 0x000fce00078e02ff */
.L_x_123:
[----:B------:R-:W-:Y:S05]  /*3cf0*/  BSYNC B1 ;  /* 0x0000000000017941 */ /* 0x000fea0003800000 */
.L_x_122:
[----:B---3--:R-:W-:Y:S01]  /*3d00*/  @!P5 IMAD R13, R68, R90, R15 ;  /* 0x0000005a440dd224 */ /* 0x008fe200078e020f */
[----:B------:R-:W-:Y:S04]  /*3d10*/  BSSY B1, `(.L_x_124) ;  /* 0x0000006000017945 */ /* 0x000fe80003800000 */
[----:B------:R3:W-:Y:S01]  /*3d20*/  @!P5 STG.E.U8 desc[UR38][R4.64+0x58], R13 ;  /* 0x0000580d0400d986 */ /* 0x0007e2000c101126 */
[----:B------:R-:W-:Y:S05]  /*3d30*/  @P2 BRA `(.L_x_125) ;  /* 0x00000000000c2947 */ /* 0x000fea0003800000 */
[----:B------:R-:W5:Y:S02]  /*3d40*/  LDG.E.U8 R99, desc[UR38][R8.64+0x59] ;  /* 0x0000592608637981 */ /* 0x000f64000c1e1100 */
[----:B-----5:R-:W-:-:S05]  /*3d50*/  PRMT R12, R99, 0x8880, RZ ;  /* 0x00008880630c7816 */ /* 0x020fca00000000ff */
[----:B------:R-:W-:-:S07]  /*3d60*/  IMAD R15, R12, R91, RZ ;  /* 0x0000005b0c0f7224 */ /* 0x000fce00078e02ff */
.L_x_125:
[----:B------:R-:W-:Y:S05]  /*3d70*/  BSYNC B1 ;  /* 0x0000000000017941 */ /* 0x000fea0003800000 */
.L_x_124:
        /* <DEDUP_REMOVED lines=11> */
.L_x_127:
[----:B------:R-:W-:Y:S05]  /*3e30*/  BSYNC B1 ;  /* 0x0000000000017941 */ /* 0x000fea0003800000 */
.L_x_126:
[----:B---3--:R-:W-:Y:S01]  /*3e40*/  @!P4 IMAD R13, R70, R90, R15 ;  /* 0x0000005a460dc224 */ /* 0x008fe200078e020f */
[----:B------:R-:W-:Y:S04]  /*3e50*/  BSSY B1, `(.L_x_128) ;  /* 0x0000006000017945 */ /* 0x000fe80003800000 */
[----:B------:R3:W-:Y:S01]  /*3e60*/  @!P4 STG.E.U8 desc[UR38][R6.64+0x58], R13 ;  /* 0x0000580d0600c986 */ /* 0x0007e2000c101126 */
[----:B------:R-:W-:Y:S05]  /*3e70*/  @P3 BRA `(.L_x_129) ;  /* 0x00000000000c3947 */ /* 0x000fea0003800000 */
[----:B------:R-:W5:Y:S02]  /*3e80*/  LDG.E.U8 R99, desc[UR38][R10.64+0x59] ;  /* 0x000059260a637981 */ /* 0x000f64000c1e1100 */
[----:B-----5:R-:W-:-:S05]  /*3e90*/  PRMT R12, R99, 0x8880, RZ ;  /* 0x00008880630c7816 */ /* 0x020fca00000000ff */
[----:B------:R-:W-:-:S07]  /*3ea0*/  IMAD R15, R12, R91, RZ ;  /* 0x0000005b0c0f7224 */ /* 0x000fce00078e02ff */
.L_x_129:
[----:B------:R-:W-:Y:S05]  /*3eb0*/  BSYNC B1 ;  /* 0x0000000000017941 */ /* 0x000fea0003800000 */
.L_x_128:
[----:B------:R-:W-:Y:S01]  /*3ec0*/  @!P3 IMAD R71, R71, R90, R15 ;  /* 0x0000005a4747b224 */ /* 0x000fe200078e020f */
[----:B------:R-:W-:Y:S04]  /*3ed0*/  BSSY B1, `(.L_x_130) ;  /* 0x0000006000017945 */ /* 0x000fe80003800000 */
[----:B------:R0:W-:Y:S01]  /*3ee0*/  @!P3 STG.E.U8 desc[UR38][R6.64+0x59], R71 ;  /* 0x000059470600b986 */ /* 0x0001e2000c101126 */
[----:B------:R-:W-:Y:S05]  /*3ef0*/  @P5 BRA `(.L_x_131) ;  /* 0x00000000000c5947 */ /* 0x000fea0003800000 */
[----:B------:R-:W5:Y:S02]  /*3f00*/  LDG.E.U8 R99, desc[UR38][R8.64+0x60] ;  /* 0x0000602608637981 */ /* 0x000f64000c1e1100 */
[----:B-----5:R-:W-:-:S05]  /*3f10*/  PRMT R12, R99, 0x8880, RZ ;  /* 0x00008880630c7816 */ /* 0x020fca00000000ff */
[----:B------:R-:W-:-:S07]  /*3f20*/  IMAD R15, R12, R91, RZ ;  /* 0x0000005b0c0f7224 */ /* 0x000fce00078e02ff */
.L_x_131:
[----:B------:R-:W-:Y:S05]  /*3f30*/  BSYNC B1 ;  /* 0x0000000000017941 */ /* 0x000fea0003800000 */
.L_x_130:
[----:B---3--:R-:W-:Y:S01]  /*3f40*/  @!P5 IMAD R13, R72, R90, R15 ;  /* 0x0000005a480dd224 */ /* 0x008fe200078e020f */
[----:B------:R-:W-:Y:S04]  /*3f50*/  BSSY B1, `(.L_x_132) ;  /* 0x0000006000017945 */ /* 0x000fe80003800000 */
[----:B------:R3:W-:Y:S01]  /*3f60*/  @!P5 STG.E.U8 desc[UR38][R4.64+0x60], R13 ;  /* 0x0000600d0400d986 */ /* 0x0007e2000c101126 */
[----:B------:R-:W-:Y:S05]  /*3f70*/  @P2 BRA `(.L_x_133) ;  /* 0x00000000000c2947 */ /* 0x000fea0003800000 */
[----:B------:R-:W5:Y:S02]  /*3f80*/  LDG.E.U8 R99, desc[UR38][R8.64+0x61] ;  /* 0x0000612608637981 */ /* 0x000f64000c1e1100 */
[----:B-----5:R-:W-:-:S05]  /*3f90*/  PRMT R12, R99, 0x8880, RZ ;  /* 0x00008880630c7816 */ /* 0x020fca00000000ff */
[----:B------:R-:W-:-:S07]  /*3fa0*/  IMAD R15, R12, R91, RZ ;  /* 0x0000005b0c0f7224 */ /* 0x000fce00078e02ff */
.L_x_133:
[----:B------:R-:W-:Y:S05]  /*3fb0*/  BSYNC B1 ;  /* 0x0000000000017941 */ /* 0x000fea0003800000 */
.L_x_132:
        /* <DEDUP_REMOVED lines=11> */
.L_x_135:
[----:B------:R-:W-:Y:S05]  /*4070*/  BSYNC B1 ;  /* 0x0000000000017941 */ /* 0x000fea0003800000 */
.L_x_134:
[----:B---3--:R-:W-:Y:S01]  /*4080*/  @!P4 IMAD R13, R74, R90, R15 ;  /* 0x0000005a4a0dc224 */ /* 0x008fe200078e020f */
[----:B------:R-:W-:Y:S04]  /*4090*/  BSSY B1, `(.L_x_136) ;  /* 0x0000006000017945 */ /* 0x000fe80003800000 */
[----:B------:R3:W-:Y:S01]  /*40a0*/  @!P4 STG.E.U8 desc[UR38][R6.64+0x60], R13 ;  /* 0x0000600d0600c986 */ /* 0x0007e2000c101126 */
[----:B------:R-:W-:Y:S05]  /*40b0*/  @P3 BRA `(.L_x_137) ;  /* 0x00000000000c3947 */ /* 0x000fea0003800000 */
[----:B------:R-:W5:Y:S02]  /*40c0*/  LDG.E.U8 R99, desc[UR38][R10.64+0x61] ;  /* 0x000061260a637981 */ /* 0x000f64000c1e1100 */
[----:B-----5:R-:W-:-:S05]  /*40d0*/  PRMT R12, R99, 0x8880, RZ ;  /* 0x00008880630c7816 */ /* 0x020fca00000000ff */
[----:B------:R-:W-:-:S07]  /*40e0*/  IMAD R15, R12, R91, RZ ;  /* 0x0000005b0c0f7224 */ /* 0x000fce00078e02ff */
.L_x_137:
[----:B------:R-:W-:Y:S05]  /*40f0*/  BSYNC B1 ;  /* 0x0000000000017941 */ /* 0x000fea0003800000 */
.L_x_136:
[----:B------:R-:W-:Y:S01]  /*4100*/  @!P3 IMAD R75, R75, R90, R15 ;  /* 0x0000005a4b4bb224 */ /* 0x000fe200078e020f */
[----:B------:R-:W-:Y:S04]  /*4110*/  BSSY B1, `(.L_x_138) ;  /* 0x0000006000017945 */ /* 0x000fe80003800000 */
[----:B------:R0:W-:Y:S01]  /*4120*/  @!P3 STG.E.U8 desc[UR38][R6.64+0x61], R75 ;  /* 0x0000614b0600b986 */ /* 0x0001e2000c101126 */
[----:B------:R-:W-:Y:S05]  /*4130*/  @P5 BRA `(.L_x_139) ;  /* 0x00000000000c5947 */ /* 0x000fea0003800000 */
[----:B------:R-:W5:Y:S02]  /*4140*/  LDG.E.U8 R99, desc[UR38][R8.64+0x68] ;  /* 0x0000682608637981 */ /* 0x000f64000c1e1100 */
[----:B-----5:R-:W-:-:S05]  /*4150*/  PRMT R12, R99, 0x8880, RZ ;  /* 0x00008880630c7816 */ /* 0x020fca00000000ff */
[----:B------:R-:W-:-:S07]  /*4160*/  IMAD R15, R12, R91, RZ ;  /* 0x0000005b0c0f7224 */ /* 0x000fce00078e02ff */
.L_x_139:
[----:B------:R-:W-:Y:S05]  /*4170*/  BSYNC B1 ;  /* 0x0000000000017941 */ /* 0x000fea0003800000 */
.L_x_138:
[----:B---3--:R-:W-:Y:S01]  /*4180*/  @!P5 IMAD R13, R76, R90, R15 ;  /* 0x0000005a4c0dd224 */ /* 0x008fe200078e020f */
[----:B------:R-:W-:Y:S04]  /*4190*/  BSSY B1, `(.L_x_140) ;  /* 0x0000006000017945 */ /* 0x000fe80003800000 */
[----:B------:R3:W-:Y:S01]  /*41a0*/  @!P5 STG.E.U8 desc[UR38][R4.64+0x68], R13 ;  /* 0x0000680d0400d986 */ /* 0x0007e2000c101126 */
[----:B------:R-:W-:Y:S05]  /*41b0*/  @P2 BRA `(.L_x_141) ;  /* 0x00000000000c2947 */ /* 0x000fea0003800000 */
[----:B------:R-:W5:Y:S02]  /*41c0*/  LDG.E.U8 R99, desc[UR38][R8.64+0x69] ;  /* 0x0000692608637981 */ /* 0x000f64000c1e1100 */
[----:B-----5:R-:W-:-:S05]  /*41d0*/  PRMT R12, R99, 0x8880, RZ ;  /* 0x00008880630c7816 */ /* 0x020fca00000000ff */
[----:B------:R-:W-:-:S07]  /*41e0*/  IMAD R15, R12, R91, RZ ;  /* 0x0000005b0c0f7224 */ /* 0x000fce00078e02ff */
.L_x_141:
[----:B------:R-:W-:Y:S05]  /*41f0*/  BSYNC B1 ;  /* 0x0000000000017941 */ /* 0x000fea0003800000 */
.L_x_140:
        /* <DEDUP_REMOVED lines=11> */
.L_x_143:
[----:B------:R-:W-:Y:S05]  /*42b0*/  BSYNC B1 ;  /* 0x0000000000017941 */ /* 0x000fea0003800000 */
.L_x_142:
[----:B---3--:R-:W-:Y:S01]  /*42c0*/  @!P4 IMAD R13, R78, R90, R15 ;  /* 0x0000005a4e0dc224 */ /* 0x008fe200078e020f */
[----:B------:R-:W-:Y:S04]  /*42d0*/  BSSY B1, `(.L_x_144) ;  /* 0x0000006000017945 */ /* 0x000fe80003800000 */
[----:B------:R3:W-:Y:S01]  /*42e0*/  @!P4 STG.E.U8 desc[UR38][R6.64+0x68], R13 ;  /* 0x0000680d0600c986 */ /* 0x0007e2000c101126 */
[----:B------:R-:W-:Y:S05]  /*42f0*/  @P3 BRA `(.L_x_145) ;  /* 0x00000000000c3947 */ /* 0x000fea0003800000 */
[----:B------:R-:W5:Y:S02]  /*4300*/  LDG.E.U8 R99, desc[UR38][R10.64+0x69] ;  /* 0x000069260a637981 */ /* 0x000f64000c1e1100 */
[----:B-----5:R-:W-:-:S05]  /*4310*/  PRMT R12, R99, 0x8880, RZ ;  /* 0x00008880630c7816 */ /* 0x020fca00000000ff */
[----:B------:R-:W-:-:S07]  /*4320*/  IMAD R15, R12, R91, RZ ;  /* 0x0000005b0c0f7224 */ /* 0x000fce00078e02ff */
.L_x_145:
[----:B------:R-:W-:Y:S05]  /*4330*/  BSYNC B1 ;  /* 0x0000000000017941 */ /* 0x000fea0003800000 */
.L_x_144:
[----:B------:R-:W-:Y:S01]  /*4340*/  @!P3 IMAD R79, R79, R90, R15 ;  /* 0x0000005a4f4fb224 */ /* 0x000fe200078e020f */
[----:B------:R-:W-:Y:S04]  /*4350*/  BSSY B1, `(.L_x_146) ;  /* 0x0000006000017945 */ /* 0x000fe80003800000 */
[----:B------:R0:W-:Y:S01]  /*4360*/  @!P3 STG.E.U8 desc[UR38][R6.64+0x69], R79 ;  /* 0x0000694f0600b986 */ /* 0x0001e2000c101126 */
[----:B------:R-:W-:Y:S05]  /*4370*/  @P5 BRA `(.L_x_147) ;  /* 0x00000000000c5947 */ /* 0x000fea0003800000 */
[----:B------:R-:W5:Y:S02]  /*4380*/  LDG.E.U8 R99, desc[UR38][R8.64+0x70] ;  /* 0x0000702608637981 */ /* 0x000f64000c1e1100 */
[----:B-----5:R-:W-:-:S05]  /*4390*/  PRMT R12, R99, 0x8880, RZ ;  /* 0x00008880630c7816 */ /* 0x020fca00000000ff */
[----:B------:R-:W-:-:S07]  /*43a0*/  IMAD R15, R12, R91, RZ ;  /* 0x0000005b0c0f7224 */ /* 0x000fce00078e02ff */
.L_x_147:
[----:B------:R-:W-:Y:S05]  /*43b0*/  BSYNC B1 ;  /* 0x0000000000017941 */ /* 0x000fea0003800000 */
.L_x_146:
[----:B---3--:R-:W-:Y:S01]  /*43c0*/  @!P5 IMAD R13, R80, R90, R15 ;  /* 0x0000005a500dd224 */ /* 0x008fe200078e020f */
[----:B------:R-:W-:Y:S04]  /*43d0*/  BSSY B1, `(.L_x_148) ;  /* 0x0000006000017945 */ /* 0x000fe80003800000 */
[----:B------:R3:W-:Y:S01]  /*43e0*/  @!P5 STG.E.U8 desc[UR38][R4.64+0x70], R13 ;  /* 0x0000700d0400d986 */ /* 0x0007e2000c101126 */
[----:B------:R-:W-:Y:S05]  /*43f0*/  @P2 BRA `(.L_x_149) ;  /* 0x00000000000c2947 */ /* 0x000fea0003800000 */
[----:B------:R-:W5:Y:S02]  /*4400*/  LDG.E.U8 R99, desc[UR38][R8.64+0x71] ;  /* 0x0000712608637981 */ /* 0x000f64000c1e1100 */
[----:B-----5:R-:W-:-:S05]  /*4410*/  PRMT R12, R99, 0x8880, RZ ;  /* 0x00008880630c7816 */ /* 0x020fca00000000ff */
[----:B------:R-:W-:-:S07]  /*4420*/  IMAD R15, R12, R91, RZ ;  /* 0x0000005b0c0f7224 */ /* 0x000fce00078e02ff */
.L_x_149:
[----:B------:R-:W-:Y:S05]  /*4430*/  BSYNC B1 ;  /* 0x0000000000017941 */ /* 0x000fea0003800000 */
.L_x_148:
[----:B------:R-:W-:Y:S01]  /*4440*/  ISETP.LT.OR P4, PT, R3, 0x71, !P0 ;  /* 0x000000710300780c */ /* 0x000fe20004781670 */
[----:B------:R-:W-:Y:S01]  /*4450*/  @!P2 IMAD R81, R81, R90, R15 ;  /* 0x0000005a5151a224 */ /* 0x000fe200078e020f */
[----:B------:R-:W-:Y:S01]  /*4460*/  BSSY B1, `(.L_x_150) ;  /* 0x000000a000017945 */ /* 0x000fe20003800000 */
[C---:B------:R-:W-:Y:S02]  /*4470*/  ISETP.LT.OR P3, PT, R3.reuse, 0x72, !P0 ;  /* 0x000000720300780c */ /* 0x040fe40004761670 */
[C---:B------:R-:W-:Y:S01]  /*4480*/  ISETP.LT.OR P5, PT, R3.reuse, 0x79, !P0 ;  /* 0x000000790300780c */ /* 0x040fe200047a1670 */
[----:B------:R0:W-:Y:S01]  /*4490*/  @!P2 STG.E.U8 desc[UR38][R4.64+0x71], R81 ;  /* 0x000071510400a986 */ /* 0x0001e2000c101126 */
[C---:B------:R-:W-:Y:S02]  /*44a0*/  ISETP.LT.OR P2, PT, R3.reuse, 0x79, !P1 ;  /* 0x000000790300780c */ /* 0x040fe40004f41670 */
[----:B------:R-:W-:-:S04]  /*44b0*/  ISETP.LT.OR P1, PT, R3, 0x7a, !P1 ;  /* 0x0000007a0300780c */ /* 0x000fc80004f21670 */
[----:B------:R-:W-:Y:S09]  /*44c0*/  @P4 BRA `(.L_x_151) ;  /* 0x00000000000c4947 */ /* 0x000ff20003800000 */
[----:B------:R-:W5:Y:S02]  /*44d0*/  LDG.E.U8 R99, desc[UR38][R10.64+0x70] ;  /* 0x000070260a637981 */ /* 0x000f64000c1e1100 */
[----:B-----5:R-:W-:-:S05]  /*44e0*/  PRMT R12, R99, 0x8880, RZ ;  /* 0x00008880630c7816 */ /* 0x020fca00000000ff */
[----:B------:R-:W-:-:S07]  /*44f0*/  IMAD R15, R12, R91, RZ ;  /* 0x0000005b0c0f7224 */ /* 0x000fce00078e02ff */
.L_x_151:
[----:B------:R-:W-:Y:S05]  /*4500*/  BSYNC B1 ;  /* 0x0000000000017941 */ /* 0x000fea0003800000 */
.L_x_150:
[----:B---3--:R-:W-:Y:S01]  /*4510*/  @!P4 IMAD R13, R82, R90, R15 ;  /* 0x0000005a520dc224 */ /* 0x008fe200078e020f */
[----:B------:R-:W-:Y:S04]  /*4520*/  BSSY B1, `(.L_x_152) ;  /* 0x0000006000017945 */ /* 0x000fe80003800000 */
[----:B------:R3:W-:Y:S01]  /*4530*/  @!P4 STG.E.U8 desc[UR38][R6.64+0x70], R13 ;  /* 0x0000700d0600c986 */ /* 0x0007e2000c101126 */
[----:B------:R-:W-:Y:S05]  /*4540*/  @P3 BRA `(.L_x_153) ;  /* 0x00000000000c3947 */ /* 0x000fea0003800000 */
[----:B------:R-:W5:Y:S02]  /*4550*/  LDG.E.U8 R99, desc[UR38][R10.64+0x71] ;  /* 0x000071260a637981 */ /* 0x000f64000c1e1100 */
[----:B-----5:R-:W-:-:S05]  /*4560*/  PRMT R12, R99, 0x8880, RZ ;  /* 0x00008880630c7816 */ /* 0x020fca00000000ff */
[----:B------:R-:W-:-:S07]  /*4570*/  IMAD R15, R12, R91, RZ ;  /* 0x0000005b0c0f7224 */ /* 0x000fce00078e02ff */
.L_x_153:
[----:B------:R-:W-:Y:S05]  /*4580*/  BSYNC B1 ;  /* 0x0000000000017941 */ /* 0x000fea0003800000 */
.L_x_152:
[----:B------:R-:W-:Y:S01]  /*4590*/  @!P3 IMAD R83, R83, R90, R15 ;  /* 0x0000005a5353b224 */ /* 0x000fe200078e020f */
[----:B------:R-:W-:Y:S04]  /*45a0*/  BSSY B1, `(.L_x_154) ;  /* 0x0000006000017945 */ /* 0x000fe80003800000 */
[----:B------:R0:W-:Y:S01]  /*45b0*/  @!P3 STG.E.U8 desc[UR38][R6.64+0x71], R83 ;  /* 0x000071530600b986 */ /* 0x0001e2000c101126 */
[----:B------:R-:W-:Y:S05]  /*45c0*/  @P2 BRA `(.L_x_155) ;  /* 0x00000000000c2947 */ /* 0x000fea0003800000 */
[----:B------:R-:W5:Y:S02]  /*45d0*/  LDG.E.U8 R99, desc[UR38][R8.64+0x78] ;  /* 0x0000782608637981 */ /* 0x000f64000c1e1100 */
[----:B-----5:R-:W-:-:S05]  /*45e0*/  PRMT R12, R99, 0x8880, RZ ;  /* 0x00008880630c7816 */ /* 0x020fca00000000ff */
[----:B------:R-:W-:-:S07]  /*45f0*/  IMAD R15, R12, R91, RZ ;  /* 0x0000005b0c0f7224 */ /* 0x000fce00078e02ff */
.L_x_155:
[----:B------:R-:W-:Y:S05]  /*4600*/  BSYNC B1 ;  /* 0x0000000000017941 */ /* 0x000fea0003800000 */
.L_x_154:
[----:B---3--:R-:W-:Y:S01]  /*4610*/  @!P2 IMAD R13, R84, R90, R15 ;  /* 0x0000005a540da224 */ /* 0x008fe200078e020f */
[----:B------:R-:W-:Y:S04]  /*4620*/  BSSY B1, `(.L_x_156) ;  /* 0x0000006000017945 */ /* 0x000fe80003800000 */
[----:B------:R3:W-:Y:S01]  /*4630*/  @!P2 STG.E.U8 desc[UR38][R4.64+0x78], R13 ;  /* 0x0000780d0400a986 */ /* 0x0007e2000c101126 */
[----:B------:R-:W-:Y:S05]  /*4640*/  @P1 BRA `(.L_x_157) ;  /* 0x00000000000c1947 */ /* 0x000fea0003800000 */
[----:B------:R-:W5:Y:S02]  /*4650*/  LDG.E.U8 R99, desc[UR38][R8.64+0x79] ;  /* 0x0000792608637981 */ /* 0x000f64000c1e1100 */
[----:B-----5:R-:W-:-:S05]  /*4660*/  PRMT R12, R99, 0x8880, RZ ;  /* 0x00008880630c7816 */ /* 0x020fca00000000ff */
[----:B------:R-:W-:-:S07]  /*4670*/  IMAD R15, R12, R91, RZ ;  /* 0x0000005b0c0f7224 */ /* 0x000fce00078e02ff */
.L_x_157:
[----:B------:R-:W-:Y:S05]  /*4680*/  BSYNC B1 ;  /* 0x0000000000017941 */ /* 0x000fea0003800000 */
.L_x_156:
[----:B------:R-:W-:Y:S01]  /*4690*/  @!P1 IMAD R85, R85, R90, R15 ;  /* 0x0000005a55559224 */ /* 0x000fe200078e020f */
[----:B------:R-:W-:Y:S04]  /*46a0*/  BSSY B1, `(.L_x_158) ;  /* 0x0000006000017945 */ /* 0x000fe80003800000 */
[----:B------:R0:W-:Y:S01]  /*46b0*/  @!P1 STG.E.U8 desc[UR38][R4.64+0x79], R85 ;  /* 0x0000795504009986 */ /* 0x0001e2000c101126 */
[----:B------:R-:W-:Y:S05]  /*46c0*/  @P5 BRA `(.L_x_159) ;  /* 0x00000000000c5947 */ /* 0x000fea0003800000 */
[----:B------:R-:W0:Y:S02]  /*46d0*/  LDG.E.U8 R99, desc[UR38][R10.64+0x78] ;  /* 0x000078260a637981 */ /* 0x000e24000c1e1100 */
[----:B0123--:R-:W-:-:S05]  /*46e0*/  PRMT R4, R99, 0x8880, RZ ;  /* 0x0000888063047816 */ /* 0x00ffca00000000ff */
[----:B------:R-:W-:-:S07]  /*46f0*/  IMAD R15, R4, R91, RZ ;  /* 0x0000005b040f7224 */ /* 0x000fce00078e02ff */
.L_x_159:
[----:B------:R-:W-:Y:S05]  /*4700*/  BSYNC B1 ;  /* 0x0000000000017941 */ /* 0x000fea0003800000 */
.L_x_158:
[----:B0123--:R-:W-:Y:S01]  /*4710*/  @!P5 IMAD R5, R86, R90, R15 ;  /* 0x0000005a5605d224 */ /* 0x00ffe200078e020f */
[----:B------:R-:W-:Y:S01]  /*4720*/  ISETP.LT.OR P0, PT, R3, 0x7a, !P0 ;  /* 0x0000007a0300780c */ /* 0x000fe20004701670 */
[----:B------:R-:W-:Y:S03]  /*4730*/  BSSY B1, `(.L_x_160) ;  /* 0x0000006000017945 */ /* 0x000fe60003800000 */
[----:B------:R0:W-:Y:S09]  /*4740*/  @!P5 STG.E.U8 desc[UR38][R6.64+0x78], R5 ;  /* 0x000078050600d986 */ /* 0x0001f2000c101126 */
[----:B------:R-:W-:Y:S05]  /*4750*/  @P0 BRA `(.L_x_161) ;  /* 0x00000000000c0947 */ /* 0x000fea0003800000 */
[----:B------:R-:W2:Y:S02]  /*4760*/  LDG.E.U8 R99, desc[UR38][R10.64+0x79] ;  /* 0x000079260a637981 */ /* 0x000ea4000c1e1100 */
[----:B--2---:R-:W-:-:S05]  /*4770*/  PRMT R4, R99, 0x8880, RZ ;  /* 0x0000888063047816 */ /* 0x004fca00000000ff */
[----:B------:R-:W-:-:S07]  /*4780*/  IMAD R15, R4, R91, RZ ;  /* 0x0000005b040f7224 */ /* 0x000fce00078e02ff */
.L_x_161:
[----:B------:R-:W-:Y:S05]  /*4790*/  BSYNC B1 ;  /* 0x0000000000017941 */ /* 0x000fea0003800000 */
.L_x_160:
[----:B------:R-:W-:Y:S01]  /*47a0*/  IMAD R15, R87, R90, R15 ;  /* 0x0000005a570f7224 */ /* 0x000fe200078e020f */
[----:B------:R-:W-:Y:S06]  /*47b0*/  @P0 BRA `(.L_x_162) ;  /* 0x0000000c00100947 */ /* 0x000fec0003800000 */
[----:B------:R1:W-:Y:S01]  /*47c0*/  STG.E.U8 desc[UR38][R6.64+0x79], R15 ;  /* 0x0000790f06007986 */ /* 0x0003e2000c101126 */
[----:B------:R-:W-:Y:S05]  /*47d0*/  BRA `(.L_x_162) ;  /* 0x0000000c00087947 */ /* 0x000fea0003800000 */
.L_x_33:
[C---:B------:R-:W-:Y:S02]  /*47e0*/  ISETP.GE.AND P1, PT, R101.reuse, 0x1, PT ;  /* 0x000000016500780c */ /* 0x040fe40003f26270 */
[----:B------:R-:W-:Y:S02]  /*47f0*/  ISETP.GE.AND P0, PT, R101, 0x9, PT ;  /* 0x000000096500780c */ /* 0x000fe40003f06270 */
[C---:B------:R-:W-:Y:S02]  /*4800*/  ISETP.LT.OR P4, PT, R3.reuse, 0x1, !P1 ;  /* 0x000000010300780c */ /* 0x040fe40004f81670 */
[C---:B------:R-:W-:Y:S02]  /*4810*/  ISETP.LT.OR P3, PT, R3.reuse, 0x2, !P1 ;  /* 0x000000020300780c */ /* 0x040fe40004f61670 */
[C---:B------:R-:W-:Y:S02]  /*4820*/  ISETP.LT.OR P2, PT, R3.reuse, 0x1, !P0 ;  /* 0x000000010300780c */ /* 0x040fe40004741670 */
[----:B------:R-:W-:-:S07]  /*4830*/  ISETP.LT.OR P5, PT, R3, 0x2, !P0 ;  /* 0x000000020300780c */ /* 0x000fce00047a1670 */
[-C--:B------:R-:W-:Y:S02]  /*4840*/  @!P4 IMAD R9, R24, R90.reuse, RZ ;  /* 0x0000005a1809c224 */ /* 0x080fe400078e02ff */
[-C--:B------:R-:W-:Y:S02]  /*4850*/  @!P3 IMAD R25, R25, R90.reuse, RZ ;  /* 0x0000005a1919b224 */ /* 0x080fe400078e02ff */
[-C--:B------:R-:W-:Y:S01]  /*4860*/  @!P2 IMAD R11, R26, R90.reuse, RZ ;  /* 0x0000005a1a0ba224 */ /* 0x080fe200078e02ff */
[----:B------:R0:W-:Y:S01]  /*4870*/  @!P4 STG.E.U8 desc[UR38][R4.64], R9 ;  /* 0x000000090400c986 */ /* 0x0001e2000c101126 */
[----:B------:R-:W-:Y:S01]  /*4880*/  ISETP.LT.OR P4, PT, R3, 0x9, !P1 ;  /* 0x000000090300780c */ /* 0x000fe20004f81670 */
[----:B------:R-:W-:Y:S02]  /*4890*/  @!P5 IMAD R27, R27, R90, RZ ;  /* 0x0000005a1b1bd224 */ /* 0x000fe400078e02ff */
[----:B------:R-:W-:Y:S01]  /*48a0*/  @!P3 STG.E.U8 desc[UR38][R4.64+0x1], R25 ;  /* 0x000001190400b986 */ /* 0x000fe2000c101126 */
[----:B------:R-:W-:-:S03]  /*48b0*/  ISETP.LT.OR P3, PT, R3, 0xa, !P1 ;  /* 0x0000000a0300780c */ /* 0x000fc60004f61670 */
[----:B------:R1:W-:Y:S01]  /*48c0*/  @!P2 STG.E.U8 desc[UR38][R6.64], R11 ;  /* 0x0000000b0600a986 */ /* 0x0003e2000c101126 */
[----:B------:R-:W-:-:S03]  /*48d0*/  ISETP.LT.OR P2, PT, R3, 0x9, !P0 ;  /* 0x000000090300780c */ /* 0x000fc60004741670 */
[----:B------:R-:W-:Y:S01]  /*48e0*/  @!P5 STG.E.U8 desc[UR38][R6.64+0x1], R27 ;  /* 0x0000011b0600d986 */ /* 0x000fe2000c101126 */
[----:B------:R-:W-:Y:S01]  /*48f0*/  ISETP.LT.OR P5, PT, R3, 0xa, !P0 ;  /* 0x0000000a0300780c */ /* 0x000fe200047a1670 */
[----:B------:R-:W-:-:S04]  /*4900*/  @!P4 IMAD R13, R28, R90, RZ ;  /* 0x0000005a1c0dc224 */ /* 0x000fc800078e02ff */
[-C--:B------:R-:W-:Y:S01]  /*4910*/  @!P3 IMAD R29, R29, R90.reuse, RZ ;  /* 0x0000005a1d1db224 */ /* 0x080fe200078e02ff */
[----:B------:R-:W-:Y:S01]  /*4920*/  @!P4 STG.E.U8 desc[UR38][R4.64+0x8], R13 ;  /* 0x0000080d0400c986 */ /* 0x000fe2000c101126 */
[C---:B------:R-:W-:Y:S02]  /*4930*/  ISETP.LT.OR P4, PT, R3.reuse, 0x11, !P1 ;  /* 0x000000110300780c */ /* 0x040fe40004f81670 */
[-C--:B0-----:R-:W-:Y:S01]  /*4940*/  @!P2 IMAD R9, R30, R90.reuse, RZ ;  /* 0x0000005a1e09a224 */ /* 0x081fe200078e02ff */
[----:B------:R-:W-:Y:S01]  /*4950*/  @!P3 STG.E.U8 desc[UR38][R4.64+0x9], R29 ;  /* 0x0000091d0400b986 */ /* 0x000fe2000c101126 */
[----:B------:R-:W-:Y:S02]  /*4960*/  ISETP.LT.OR P3, PT, R3, 0x12, !P1 ;  /* 0x000000120300780c */ /* 0x000fe40004f61670 */
[----:B------:R-:W-:Y:S01]  /*4970*/  @!P5 IMAD R31, R31, R90, RZ ;  /* 0x0000005a1f1fd224 */ /* 0x000fe200078e02ff */
[----:B------:R0:W-:Y:S01]  /*4980*/  @!P2 STG.E.U8 desc[UR38][R6.64+0x8], R9 ;  /* 0x000008090600a986 */ /* 0x0001e2000c101126 */
[----:B------:R-:W-:-:S03]  /*4990*/  ISETP.LT.OR P2, PT, R3, 0x11, !P0 ;  /* 0x000000110300780c */ /* 0x000fc60004741670 */
[----:B------:R-:W-:Y:S01]  /*49a0*/  @!P5 STG.E.U8 desc[UR38][R6.64+0x9], R31 ;  /* 0x0000091f0600d986 */ /* 0x000fe2000c101126 */
[----:B------:R-:W-:Y:S01]  /*49b0*/  ISETP.LT.OR P5, PT, R3, 0x12, !P0 ;  /* 0x000000120300780c */ /* 0x000fe200047a1670 */
[----:B-1----:R-:W-:-:S04]  /*49c0*/  @!P4 IMAD R11, R32, R90, RZ ;  /* 0x0000005a200bc224 */ /* 0x002fc800078e02ff */
        /* <DEDUP_REMOVED lines=109> */
[----:B------:R1:W-:Y:S01]  /*50a0*/  @!P4 STG.E.U8 desc[UR38][R4.64+0x58], R13 ;  /* 0x0000580d0400c986 */ /* 0x0003e2000c101126 */
        /* <DEDUP_REMOVED lines=13> */
[-C--:B-1----:R-:W-:Y:S01]  /*5180*/  @!P2 IMAD R13, R74, R90.reuse, RZ ;  /* 0x0000005a4a0da224 */ /* 0x082fe200078e02ff */
[----:B------:R-:W-:Y:S01]  /*5190*/  @!P3 STG.E.U8 desc[UR38][R4.64+0x61], R73 ;  /* 0x000061490400b986 */ /* 0x000fe2000c101126 */
[----:B------:R-:W-:Y:S02]  /*51a0*/  ISETP.LT.OR P3, PT, R3, 0x6a, !P1 ;  /* 0x0000006a0300780c */ /* 0x000fe40004f61670 */
[----:B------:R-:W-:Y:S01]  /*51b0*/  @!P5 IMAD R75, R75, R90, RZ ;  /* 0x0000005a4b4bd224 */ /* 0x000fe200078e02ff */
[----:B------:R1:W-:Y:S01]  /*51c0*/  @!P2 STG.E.U8 desc[UR38][R6.64+0x60], R13 ;  /* 0x0000600d0600a986 */ /* 0x0003e2000c101126 */
[----:B------:R-:W-:-:S03]  /*51d0*/  ISETP.LT.OR P2, PT, R3, 0x69, !P0 ;  /* 0x000000690300780c */ /* 0x000fc60004741670 */
[----:B------:R-:W-:Y:S01]  /*51e0*/  @!P5 STG.E.U8 desc[UR38][R6.64+0x61], R75 ;  /* 0x0000614b0600d986 */ /* 0x000fe2000c101126 */
[----:B------:R-:W-:Y:S01]  /*51f0*/  ISETP.LT.OR P5, PT, R3, 0x6a, !P0 ;  /* 0x0000006a0300780c */ /* 0x000fe200047a1670 */
[----:B0-----:R-:W-:-:S04]  /*5200*/  @!P4 IMAD R9, R76, R90, RZ ;  /* 0x0000005a4c09c224 */ /* 0x001fc800078e02ff */
[-C--:B------:R-:W-:Y:S01]  /*5210*/  @!P3 IMAD R77, R77, R90.reuse, RZ ;  /* 0x0000005a4d4db224 */ /* 0x080fe200078e02ff */
[----:B------:R-:W-:Y:S01]  /*5220*/  @!P4 STG.E.U8 desc[UR38][R4.64+0x68], R9 ;  /* 0x000068090400c986 */ /* 0x000fe2000c101126 */
[C---:B------:R-:W-:Y:S02]  /*5230*/  ISETP.LT.OR P4, PT, R3.reuse, 0x72, !P1 ;  /* 0x000000720300780c */ /* 0x040fe40004f81670 */
[-C--:B--2---:R-:W-:Y:S01]  /*5240*/  @!P2 IMAD R11, R78, R90.reuse, RZ ;  /* 0x0000005a4e0ba224 */ /* 0x084fe200078e02ff */
[----:B------:R-:W-:Y:S01]  /*5250*/  @!P3 STG.E.U8 desc[UR38][R4.64+0x69], R77 ;  /* 0x0000694d0400b986 */ /* 0x000fe2000c101126 */
[----:B------:R-:W-:Y:S02]  /*5260*/  ISETP.LT.OR P3, PT, R3, 0x71, !P1 ;  /* 0x000000710300780c */ /* 0x000fe40004f61670 */
[----:B------:R-:W-:Y:S01]  /*5270*/  @!P5 IMAD R79, R79, R90, RZ ;  /* 0x0000005a4f4fd224 */ /* 0x000fe200078e02ff */
[----:B------:R0:W-:Y:S01]  /*5280*/  @!P2 STG.E.U8 desc[UR38][R6.64+0x68], R11 ;  /* 0x0000680b0600a986 */ /* 0x0001e2000c101126 */
[----:B------:R-:W-:-:S03]  /*5290*/  ISETP.LT.OR P2, PT, R3, 0x71, !P0 ;  /* 0x000000710300780c */ /* 0x000fc60004741670 */
[----:B------:R2:W-:Y:S01]  /*52a0*/  @!P5 STG.E.U8 desc[UR38][R6.64+0x69], R79 ;  /* 0x0000694f0600d986 */ /* 0x0005e2000c101126 */
[----:B------:R-:W-:Y:S01]  /*52b0*/  ISETP.LT.OR P5, PT, R3, 0x79, !P0 ;  /* 0x000000790300780c */ /* 0x000fe200047a1670 */
[----:B------:R-:W-:-:S04]  /*52c0*/  @!P4 IMAD R81, R81, R90, RZ ;  /* 0x0000005a5151c224 */ /* 0x000fc800078e02ff */
[-C--:B-1----:R-:W-:Y:S01]  /*52d0*/  @!P3 IMAD R13, R80, R90.reuse, RZ ;  /* 0x0000005a500db224 */ /* 0x082fe200078e02ff */
[----:B------:R2:W-:Y:S01]  /*52e0*/  @!P4 STG.E.U8 desc[UR38][R4.64+0x71], R81 ;  /* 0x000071510400c986 */ /* 0x0005e2000c101126 */
[C---:B------:R-:W-:Y:S02]  /*52f0*/  ISETP.LT.OR P4, PT, R3.reuse, 0x72, !P0 ;  /* 0x000000720300780c */ /* 0x040fe40004781670 */
[C---:B------:R-:W-:Y:S01]  /*5300*/  ISETP.LT.OR P0, PT, R3.reuse, 0x7a, !P0 ;  /* 0x0000007a0300780c */ /* 0x040fe20004701670 */
[----:B------:R2:W-:Y:S01]  /*5310*/  @!P3 STG.E.U8 desc[UR38][R4.64+0x70], R13 ;  /* 0x0000700d0400b986 */ /* 0x0005e2000c101126 */
[C---:B------:R-:W-:Y:S02]  /*5320*/  ISETP.LT.OR P3, PT, R3.reuse, 0x79, !P1 ;  /* 0x000000790300780c */ /* 0x040fe40004f61670 */
[----:B------:R-:W-:Y:S01]  /*5330*/  ISETP.LT.OR P1, PT, R3, 0x7a, !P1 ;  /* 0x0000007a0300780c */ /* 0x000fe20004f21670 */
[-C--:B------:R-:W-:Y:S02]  /*5340*/  @!P2 IMAD R3, R82, R90.reuse, RZ ;  /* 0x0000005a5203a224 */ /* 0x080fe400078e02ff */
[----:B0-----:R-:W-:-:S03]  /*5350*/  @!P5 IMAD R11, R86, R90, RZ ;  /* 0x0000005a560bd224 */ /* 0x001fc600078e02ff */
[----:B------:R2:W-:Y:S01]  /*5360*/  @!P2 STG.E.U8 desc[UR38][R6.64+0x70], R3 ;  /* 0x000070030600a986 */ /* 0x0005e2000c101126 */
[-C--:B------:R-:W-:Y:S02]  /*5370*/  @!P4 IMAD R83, R83, R90.reuse, RZ ;  /* 0x0000005a5353c224 */ /* 0x080fe400078e02ff */
[-C--:B------:R-:W-:Y:S02]  /*5380*/  @!P0 IMAD R87, R87, R90.reuse, RZ ;  /* 0x0000005a57578224 */ /* 0x080fe400078e02ff */
[-C--:B------:R-:W-:Y:S01]  /*5390*/  @!P3 IMAD R9, R84, R90.reuse, RZ ;  /* 0x0000005a5409b224 */ /* 0x080fe200078e02ff */
[----:B------:R2:W-:Y:S01]  /*53a0*/  @!P4 STG.E.U8 desc[UR38][R6.64+0x71], R83 ;  /* 0x000071530600c986 */ /* 0x0005e2000c101126 */
[----:B------:R-:W-:-:S03]  /*53b0*/  @!P1 IMAD R85, R85, R90, RZ ;  /* 0x0000005a55559224 */ /* 0x000fc600078e02ff */
[----:B------:R2:W-:Y:S04]  /*53c0*/  @!P3 STG.E.U8 desc[UR38][R4.64+0x78], R9 ;  /* 0x000078090400b986 */ /* 0x0005e8000c101126 */
[----:B------:R2:W-:Y:S04]  /*53d0*/  @!P1 STG.E.U8 desc[UR38][R4.64+0x79], R85 ;  /* 0x0000795504009986 */ /* 0x0005e8000c101126 */
[----:B------:R2:W-:Y:S04]  /*53e0*/  @!P5 STG.E.U8 desc[UR38][R6.64+0x78], R11 ;  /* 0x0000780b0600d986 */ /* 0x0005e8000c101126 */
[----:B------:R2:W-:Y:S02]  /*53f0*/  @!P0 STG.E.U8 desc[UR38][R6.64+0x79], R87 ;  /* 0x0000795706008986 */ /* 0x0005e4000c101126 */
.L_x_162:
[----:B------:R-:W-:Y:S05]  /*5400*/  BSYNC B0 ;  /* 0x0000000000007941 */ /* 0x000fea0003800000 */
.L_x_32:
[----:B------:R-:W-:Y:S01]  /*5410*/  IADD3 R16, P0, R16, UR36, RZ ;  /* 0x0000002410107c10 */ /* 0x000fe2000ff1e0ff */
[----:B------:R-:W-:Y:S01]  /*5420*/  ULDC.64 UR4, c[0x0][0x650] ;  /* 0x0001940000047ab9 */ /* 0x000fe20000000a00 */
[----:B--2---:R-:W-:Y:S01]  /*5430*/  PRMT R3, RZ, 0x7610, R3 ;  /* 0x00007610ff037816 */ /* 0x004fe20000000003 */
[----:B------:R-:W-:Y:S01]  /*5440*/  IMAD.MOV.U32 R100, RZ, RZ, -0x1 ;  /* 0xffffffffff647424 */ /* 0x000fe200078e00ff */
[----:B------:R-:W-:Y:S01]  /*5450*/  IADD3.X R17, R17, UR42, RZ, P0, !PT ;  /* 0x0000002a11117c10 */ /* 0x000fe200087fe4ff */
[----:B------:R-:W-:Y:S01]  /*5460*/  IMAD.MOV.U32 R23, RZ, RZ, -0x1 ;  /* 0xffffffffff177424 */ /* 0x000fe200078e00ff */
[----:B------:R-:W-:-:S04]  /*5470*/  ISETP.GE.U32.AND P0, PT, R16, UR4, PT ;  /* 0x0000000410007c0c */ /* 0x000fc8000bf06070 */
[----:B------:R-:W-:-:S13]  /*5480*/  ISETP.GE.U32.AND.EX P0, PT, R17, UR5, PT, P0 ;  /* 0x0000000511007c0c */ /* 0x000fda000bf06100 */
[----:B------:R-:W-:Y:S05]  /*5490*/  @P0 BRA `(.L_x_163) ;  /* 0x00000004004c0947 */ /* 0x000fea0003800000 */
[----:B------:R-:W2:Y:S01]  /*54a0*/  LDC.64 R10, c[0x0][0x628] ;  /* 0x00018a00ff0a7b82 */ /* 0x000ea20000000a00 */
[----:B------:R-:W3:Y:S01]  /*54b0*/  S2R R12, SR_CTAID.X ;  /* 0x00000000000c7919 */ /* 0x000ee20000002500 */
[----:B------:R-:W-:Y:S02]  /*54c0*/  IMAD.MOV.U32 R8, RZ, RZ, R16 ;  /* 0x000000ffff087224 */ /* 0x000fe400078e0010 */
[----:B------:R-:W-:Y:S01]  /*54d0*/  IMAD.MOV.U32 R9, RZ, RZ, R17 ;  /* 0x000000ffff097224 */ /* 0x000fe200078e0011 */
[----:B------:R-:W0:Y:S03]  /*54e0*/  S2R R20, SR_CTAID.Y ;  /* 0x0000000000147919 */ /* 0x000e260000002600 */
[----:B------:R-:W0:Y:S08]  /*54f0*/  LDC R0, c[0x0][0x630] ;  /* 0x00018c00ff007b82 */ /* 0x000e300000000800 */
[----:B-1----:R-:W1:Y:S01]  /*5500*/  LDC.64 R14, c[0x0][0x620] ;  /* 0x00018800ff0e7b82 */ /* 0x002e620000000a00 */
[----:B--2---:R-:W-:-:S04]  /*5510*/  ISETP.NE.U32.AND P0, PT, R10, RZ, PT ;  /* 0x000000ff0a00720c */ /* 0x004fc80003f05070 */
[----:B------:R-:W-:-:S13]  /*5520*/  ISETP.NE.AND.EX P0, PT, R11, RZ, PT, P0 ;  /* 0x000000ff0b00720c */ /* 0x000fda0003f05300 */
[----:B01-3--:R-:W-:Y:S05]  /*5530*/  @!P0 BRA `(.L_x_164) ;  /* 0x0000000000288947 */ /* 0x00bfea0003800000 */
[----:B------:R-:W0:Y:S02]  /*5540*/  LDC R3, c[0x0][0x634] ;  /* 0x00018d00ff037b82 */ /* 0x000e240000000800 */
[----:B0-----:R-:W-:-:S05]  /*5550*/  IADD3 R3, P0, R16, R3, RZ ;  /* 0x0000000310037210 */ /* 0x001fca0007f1e0ff */
[----:B------:R-:W-:-:S04]  /*5560*/  IMAD.X R13, RZ, RZ, R17, P0 ;  /* 0x000000ffff0d7224 */ /* 0x000fc800000e0611 */
[----:B------:R-:W-:-:S04]  /*5570*/  IMAD.WIDE.U32 R4, R13, R10, RZ ;  /* 0x0000000a0d047225 */ /* 0x000fc800078e00ff */
[----:B----4-:R-:W-:-:S04]  /*5580*/  IMAD.WIDE.U32 R6, P0, R3, R11, R4 ;  /* 0x0000000b03067225 */ /* 0x010fc80007800004 */
[----:B------:R-:W-:-:S04]  /*5590*/  IMAD.WIDE.U32 R4, R3, R10, RZ ;  /* 0x0000000a03047225 */ /* 0x000fc800078e00ff */
[----:B------:R-:W-:Y:S01]  /*55a0*/  IMAD.X R9, RZ, RZ, RZ, P0 ;  /* 0x000000ffff097224 */ /* 0x000fe200000e06ff */
[----:B------:R-:W-:Y:S01]  /*55b0*/  IADD3 RZ, P0, R5, R6, RZ ;  /* 0x0000000605ff7210 */ /* 0x000fe20007f1e0ff */
[----:B------:R-:W-:-:S04]  /*55c0*/  IMAD.MOV.U32 R8, RZ, RZ, R7 ;  /* 0x000000ffff087224 */ /* 0x000fc800078e0007 */
[----:B------:R-:W-:-:S08]  /*55d0*/  IMAD.WIDE.U32.X R8, R13, R11, R8, P0 ;  /* 0x0000000b0d087225 */ /* 0x000fd000000e0408 */
.L_x_164:
[-CC-:B------:R-:W-:Y:S01]  /*55e0*/  SHF.R.U64 R23, R8, R0.reuse, R9.reuse ;  /* 0x0000000008177219 */ /* 0x180fe20000001209 */
[----:B----4-:R-:W0:Y:S01]  /*55f0*/  LDC.64 R26, c[0x0][0x640] ;  /* 0x00019000ff1a7b82 */ /* 0x010e220000000a00 */
[----:B------:R-:W-:Y:S01]  /*5600*/  SHF.R.U32.HI R0, RZ, R0, R9 ;  /* 0x00000000ff007219 */ /* 0x000fe20000011609 */
[----:B------:R-:W-:Y:S01]  /*5610*/  ULDC UR4, c[0x0][0x150] ;  /* 0x0000540000047ab9 */ /* 0x000fe20000000800 */
[----:B------:R-:W-:Y:S02]  /*5620*/  IADD3 R3, P0, RZ, -R23, RZ ;  /* 0x80000017ff037210 */ /* 0x000fe40007f1e0ff */
[----:B------:R-:W-:-:S03]  /*5630*/  I2FP.F32.U32 R7, R12 ;  /* 0x0000000c00077245 */ /* 0x000fc60000201000 */
[----:B------:R-:W1:Y:S01]  /*5640*/  LDC R6, c[0x0][0x618] ;  /* 0x00018600ff067b82 */ /* 0x000e620000000800 */
[----:B------:R-:W-:Y:S02]  /*5650*/  IMAD.X R5, RZ, RZ, ~R0, P0 ;  /* 0x000000ffff057224 */ /* 0x000fe400000e0e00 */
[----:B------:R-:W-:Y:S01]  /*5660*/  FMUL R7, R7, UR4 ;  /* 0x0000000407077c20 */ /* 0x000fe20008400000 */
[----:B------:R-:W-:Y:S01]  /*5670*/  ULDC UR4, c[0x0][0x154] ;  /* 0x0000550000047ab9 */ /* 0x000fe20000000800 */
[-C--:B------:R-:W-:Y:S02]  /*5680*/  IMAD R0, R5, R14.reuse, RZ ;  /* 0x0000000e05007224 */ /* 0x080fe400078e02ff */
[C---:B------:R-:W-:Y:S01]  /*5690*/  IMAD.WIDE.U32 R4, R3.reuse, R14, R16 ;  /* 0x0000000e03047225 */ /* 0x040fe200078e0010 */
[----:B------:R-:W2:Y:S01]  /*56a0*/  LDC R11, c[0x0][0x608] ;  /* 0x00018200ff0b7b82 */ /* 0x000ea20000000800 */
[----:B------:R-:W3:Y:S02]  /*56b0*/  F2I.U32.TRUNC.NTZ R7, R7 ;  /* 0x0000000700077305 */ /* 0x000ee4000020f000 */
[----:B------:R-:W-:-:S04]  /*56c0*/  IMAD R3, R3, R15, R0 ;  /* 0x0000000f03037224 */ /* 0x000fc800078e0200 */
[----:B------:R-:W-:Y:S01]  /*56d0*/  IMAD.IADD R3, R5, 0x1, R3 ;  /* 0x0000000105037824 */ /* 0x000fe200078e0203 */
[----:B------:R-:W4:Y:S01]  /*56e0*/  LDC R8, c[0x0][0x658] ;  /* 0x00019600ff087b82 */ /* 0x000f220000000800 */
[----:B------:R-:W-:Y:S02]  /*56f0*/  I2FP.F32.U32 R5, R20 ;  /* 0x0000001400057245 */ /* 0x000fe40000201000 */
[----:B0-----:R-:W-:-:S04]  /*5700*/  ISETP.NE.U32.AND P0, PT, R26, RZ, PT ;  /* 0x000000ff1a00720c */ /* 0x001fc80003f05070 */
[----:B------:R-:W-:Y:S01]  /*5710*/  ISETP.NE.AND.EX P0, PT, R27, RZ, PT, P0 ;  /* 0x000000ff1b00720c */ /* 0x000fe20003f05300 */
[----:B------:R-:W0:Y:S01]  /*5720*/  LDC R9, c[0x0][0x144] ;  /* 0x00005100ff097b82 */ /* 0x000e220000000800 */
[-C--:B-1----:R-:W-:Y:S01]  /*5730*/  SHF.R.U32.HI R0, RZ, R6.reuse, R3 ;  /* 0x00000006ff007219 */ /* 0x082fe20000011603 */
[----:B---3--:R-:W-:Y:S01]  /*5740*/  IMAD.MOV R7, RZ, RZ, -R7 ;  /* 0x000000ffff077224 */ /* 0x008fe200078e0a07 */
[----:B------:R-:W-:Y:S01]  /*5750*/  SHF.R.U64 R13, R4, R6, R3 ;  /* 0x00000006040d7219 */ /* 0x000fe20000001203 */
[----:B------:R-:W-:-:S04]  /*5760*/  FMUL R6, R5, UR4 ;  /* 0x0000000405067c20 */ /* 0x000fc80008400000 */
[----:B------:R-:W1:Y:S01]  /*5770*/  LDC R21, c[0x0][0x148] ;  /* 0x00005200ff157b82 */ /* 0x000e620000000800 */
[-CC-:B--2---:R-:W-:Y:S02]  /*5780*/  SHF.R.U64 R10, R13, R11.reuse, R0.reuse ;  /* 0x0000000b0d0a7219 */ /* 0x184fe40000001200 */
[----:B------:R-:W-:Y:S02]  /*5790*/  SHF.R.U32.HI R3, RZ, R11, R0 ;  /* 0x0000000bff037219 */ /* 0x000fe40000011600 */
[----:B------:R2:W3:Y:S03]  /*57a0*/  F2I.U32.TRUNC.NTZ R0, R6 ;  /* 0x0000000600007305 */ /* 0x0004e6000020f000 */
[----:B------:R-:W1:Y:S01]  /*57b0*/  LDC R14, c[0x0][0x648] ;  /* 0x00019200ff0e7b82 */ /* 0x000e620000000800 */
[-CC-:B----4-:R-:W-:Y:S02]  /*57c0*/  SHF.R.U64 R15, R10, R8.reuse, R3.reuse ;  /* 0x000000080a0f7219 */ /* 0x190fe40000001203 */
[----:B------:R-:W-:-:S03]  /*57d0*/  SHF.R.U32.HI R5, RZ, R8, R3 ;  /* 0x00000008ff057219 */ /* 0x000fc60000011603 */
[----:B------:R-:W-:Y:S02]  /*57e0*/  IMAD.MOV.U32 R4, RZ, RZ, R15 ;  /* 0x000000ffff047224 */ /* 0x000fe400078e000f */
[----:B------:R-:W4:Y:S01]  /*57f0*/  LDC R24, c[0x0][0x638] ;  /* 0x00018e00ff187b82 */ /* 0x000f220000000800 */
[----:B0-----:R-:W-:-:S07]  /*5800*/  IMAD R25, R9, R7, R12 ;  /* 0x0000000709197224 */ /* 0x001fce00078e020c */
[----:B------:R-:W0:Y:S08]  /*5810*/  LDC R28, c[0x0][0x610] ;  /* 0x00018400ff1c7b82 */ /* 0x000e300000000800 */
[----:B------:R-:W0:Y:S01]  /*5820*/  LDC R29, c[0x0][0x600] ;  /* 0x00018000ff1d7b82 */ /* 0x000e220000000800 */
[----:B--23--:R-:W-:Y:S05]  /*5830*/  @!P0 BRA `(.L_x_165) ;  /* 0x0000000000288947 */ /* 0x00cfea0003800000 */
[----:B------:R-:W2:Y:S02]  /*5840*/  LDC R4, c[0x0][0x64c] ;  /* 0x00019300ff047b82 */ /* 0x000ea40000000800 */
[----:B--2---:R-:W-:-:S05]  /*5850*/  IADD3 R3, P0, R15, R4, RZ ;  /* 0x000000040f037210 */ /* 0x004fca0007f1e0ff */
        /* <DEDUP_REMOVED lines=8> */
.L_x_165:
[----:B------:R-:W-:Y:S02]  /*58e0*/  ISETP.NE.AND P0, PT, R2, 0x1, PT ;  /* 0x000000010200780c */ /* 0x000fe40003f05270 */
[----:B-1----:R-:W-:Y:S01]  /*58f0*/  SHF.R.U64 R3, R4, R14, R5 ;  /* 0x0000000e04037219 */ /* 0x002fe20000001205 */
[----:B------:R-:W-:Y:S01]  /*5900*/  IMAD.MOV R5, RZ, RZ, -R0 ;  /* 0x000000ffff057224 */ /* 0x000fe200078e0a00 */
[----:B------:R-:W-:Y:S02]  /*5910*/  LOP3.LUT R0, R10, R97, RZ, 0xc0, !PT ;  /* 0x000000610a007212 */ /* 0x000fe400078ec0ff */
[----:B------:R-:W-:Y:S01]  /*5920*/  LOP3.LUT R6, R13, R96, RZ, 0xc0, !PT ;  /* 0x000000600d067212 */ /* 0x000fe200078ec0ff */
[----:B------:R-:W-:Y:S02]  /*5930*/  IMAD.MOV R4, RZ, RZ, -R3 ;  /* 0x000000ffff047224 */ /* 0x000fe400078e0a03 */
[----:B------:R-:W-:Y:S02]  /*5940*/  IMAD R0, R93, R3, R0 ;  /* 0x000000035d007224 */ /* 0x000fe400078e0200 */
[----:B----4-:R-:W-:-:S02]  /*5950*/  IMAD R3, R4, R24, R15 ;  /* 0x0000001804037224 */ /* 0x010fc400078e020f */
[----:B------:R-:W-:Y:S02]  /*5960*/  @P0 IMAD R25, R21, R5, R20 ;  /* 0x0000000515190224 */ /* 0x000fe400078e0214 */
[----:B0-----:R-:W-:Y:S02]  /*5970*/  IMAD R5, R3, R29, R6 ;  /* 0x0000001d03057224 */ /* 0x001fe400078e0206 */
[----:B------:R-:W-:Y:S02]  /*5980*/  IMAD R0, R0, R28, R25 ;  /* 0x0000001c00007224 */ /* 0x000fe400078e0219 */
[----:B------:R-:W-:-:S03]  /*5990*/  IMAD.MOV.U32 R4, RZ, RZ, 0x1 ;  /* 0x00000001ff047424 */ /* 0x000fc600078e00ff */
[----:B------:R-:W-:Y:S02]  /*59a0*/  SEL R100, R5, R0, !P0 ;  /* 0x0000000005647207 */ /* 0x000fe40004000000 */
[----:B------:R-:W-:Y:S02]  /*59b0*/  PRMT R3, R4, 0x7610, R3 ;  /* 0x0000761004037816 */ /* 0x000fe40000000003 */
[----:B------:R-:W-:-:S07]  /*59c0*/  SEL R0, R0, R5, !P0 ;  /* 0x0000000500007207 */ /* 0x000fce0004000000 */
.L_x_163:
[----:B------:R-:W-:Y:S01]  /*59d0*/  LOP3.LUT P0, RZ, R3, 0xff, RZ, 0xc0, !PT ;  /* 0x000000ff03ff7812 */ /* 0x000fe2000780c0ff */
[----:B------:R-:W-:Y:S01]  /*59e0*/  UIMAD.WIDE.U32 UR4, UR41, -0x33333333, URZ ;  /* 0xcccccccd290478a5 */ /* 0x000fe2000f8e003f */
[----:B------:R-:W-:-:S03]  /*59f0*/  IMAD.MOV.U32 R101, RZ, RZ, R0 ;  /* 0x000000ffff657224 */ /* 0x000fc600078e0000 */
[----:B------:R-:W-:-:S04]  /*5a00*/  USHF.R.U32.HI UR4, URZ, 0x2, UR5 ;  /* 0x000000023f047899 */ /* 0x000fc80008011605 */
[----:B------:R-:W-:-:S04]  /*5a10*/  UIMAD UR41, UR4, -0x5, UR41 ;  /* 0xfffffffb042978a4 */ /* 0x000fc8000f8e0229 */
[----:B------:R-:W-:Y:S08]  /*5a20*/  @P0 BRA `(.L_x_166) ;  /* 0xffffffb800900947 */ /* 0x000ff0000383ffff */
[----:B------:R-:W-:Y:S05]  /*5a30*/  EXIT ;  /* 0x000000000000794d */ /* 0x000fea0003800000 */
.L_x_7:
        /* <DEDUP_REMOVED lines=26> */
.L_x_168:
[----:B------:R-:W0:Y:S01]  /*5be0*/  LDC.64 R32, c[0x0][0x640] ;  /* 0x00019000ff207b82 */ /* 0x000e220000000a00 */
[-CC-:B------:R-:W-:Y:S01]  /*5bf0*/  SHF.R.U64 R22, R14, R8.reuse, R15.reuse ;  /* 0x000000080e167219 */ /* 0x180fe2000000120f */
[----:B------:R-:W-:Y:S01]  /*5c00*/  IMAD.MOV.U32 R25, RZ, RZ, 0x1 ;  /* 0x00000001ff197424 */ /* 0x000fe200078e00ff */
[----:B------:R-:W-:Y:S02]  /*5c10*/  SHF.R.U32.HI R7, RZ, R8, R15 ;  /* 0x00000008ff077219 */ /* 0x000fe4000001160f */
[----:B------:R-:W-:-:S03]  /*5c20*/  IADD3 R13, P0, RZ, -R22, RZ ;  /* 0x80000016ff0d7210 */ /* 0x000fc60007f1e0ff */
[----:B------:R-:W1:Y:S02]  /*5c30*/  LDC R12, c[0x0][0x618] ;  /* 0x00018600ff0c7b82 */ /* 0x000e640000000800 */
[----:B------:R-:W-:Y:S02]  /*5c40*/  IMAD.X R7, RZ, RZ, ~R7, P0 ;  /* 0x000000ffff077224 */ /* 0x000fe400000e0e07 */
[----:B------:R-:W-:-:S04]  /*5c50*/  IMAD.WIDE.U32 R10, R13, R26, R16 ;  /* 0x0000001a0d0a7225 */ /* 0x000fc800078e0010 */
[----:B------:R-:W2:Y:S01]  /*5c60*/  LDC R14, c[0x0][0x608] ;  /* 0x00018200ff0e7b82 */ /* 0x000ea20000000800 */
[----:B------:R-:W-:-:S04]  /*5c70*/  IMAD R8, R7, R26, RZ ;  /* 0x0000001a07087224 */ /* 0x000fc800078e02ff */
[----:B------:R-:W-:-:S03]  /*5c80*/  IMAD R7, R13, R27, R8 ;  /* 0x0000001b0d077224 */ /* 0x000fc600078e0208 */
[----:B------:R-:W3:Y:S01]  /*5c90*/  LDC R30, c[0x0][0x658] ;  /* 0x00019600ff1e7b82 */ /* 0x000ee20000000800 */
[----:B------:R-:W-:Y:S01]  /*5ca0*/  IMAD.IADD R7, R11, 0x1, R7 ;  /* 0x000000010b077824 */ /* 0x000fe200078e0207 */
[----:B0-----:R-:W-:Y:S01]  /*5cb0*/  ISETP.NE.U32.AND P0, PT, R32, RZ, PT ;  /* 0x000000ff2000720c */ /* 0x001fe20003f05070 */
[----:B------:R-:W-:-:S03]  /*5cc0*/  IMAD.MOV.U32 R11, RZ, RZ, -0x1 ;  /* 0xffffffffff0b7424 */ /* 0x000fc600078e00ff */
        /* <DEDUP_REMOVED lines=8> */
[-C--:B---3--:R-:W-:Y:S02]  /*5d50*/  SHF.L.U32 R10, R11, R30.reuse, RZ ;  /* 0x0000001e0b0a7219 */ /* 0x088fe400000006ff */
[--C-:B------:R-:W-:Y:S02]  /*5d60*/  SHF.R.U64 R28, R26, R30, R7.reuse ;  /* 0x0000001e1a1c7219 */ /* 0x100fe40000001207 */
[----:B------:R-:W-:Y:S02]  /*5d70*/  LOP3.LUT R27, RZ, R10, RZ, 0x33, !PT ;  /* 0x0000000aff1b7212 */ /* 0x000fe400078e33ff */
[----:B------:R-:W-:Y:S01]  /*5d80*/  SHF.R.U32.HI R11, RZ, R30, R7 ;  /* 0x0000001eff0b7219 */ /* 0x000fe20000011607 */
[----:B------:R-:W3:Y:S01]  /*5d90*/  LDC R29, c[0x0][0x610] ;  /* 0x00018400ff1d7b82 */ /* 0x000ee20000000800 */
[----:B------:R-:W-:Y:S01]  /*5da0*/  IMAD.MOV.U32 R10, RZ, RZ, R28 ;  /* 0x000000ffff0a7224 */ /* 0x000fe200078e001c */
[----:B------:R-:W-:Y:S06]  /*5db0*/  @!P0 BRA `(.L_x_169) ;  /* 0x0000000000288947 */ /* 0x000fec0003800000 */
        /* <DEDUP_REMOVED lines=10> */
.L_x_169:
[----:B------:R-:W-:Y:S02]  /*5e60*/  ISETP.NE.AND P0, PT, R2, 0x1, PT ;  /* 0x000000010200780c */ /* 0x000fe40003f05270 */
[----:B-1----:R-:W-:Y:S01]  /*5e70*/  SHF.R.U64 R8, R10, R8, R11 ;  /* 0x000000080a087219 */ /* 0x002fe2000000120b */
[----:B0-----:R-:W-:Y:S01]  /*5e80*/  VIADD R11, R21, 0xffffffff ;  /* 0xffffffff150b7836 */ /* 0x001fe20000000000 */
[----:B------:R-:W-:Y:S02]  /*5e90*/  SHF.L.U32 R25, R25, R30, RZ ;  /* 0x0000001e19197219 */ /* 0x000fe400000006ff */
[----:B------:R-:W-:Y:S01]  /*5ea0*/  LOP3.LUT R5, R26, R27, RZ, 0xc0, !PT ;  /* 0x0000001b1a057212 */ /* 0x000fe200078ec0ff */
[----:B------:R-:W-:-:S04]  /*5eb0*/  IMAD.MOV R7, RZ, RZ, -R8 ;  /* 0x000000ffff077224 */ /* 0x000fc800078e0a08 */
[----:B------:R-:W-:Y:S02]  /*5ec0*/  IMAD R5, R25, R8, R5 ;  /* 0x0000000819057224 */ /* 0x000fe400078e0205 */
[----:B------:R-:W-:Y:S01]  /*5ed0*/  @P0 IMAD R6, R9, R24, R4 ;  /* 0x0000001809060224 */ /* 0x000fe200078e0204 */
[----:B------:R-:W-:Y:S01]  /*5ee0*/  LOP3.LUT R9, R20, R11, RZ, 0xc0, !PT ;  /* 0x0000000b14097212 */ /* 0x000fe200078ec0ff */
[----:B--2---:R-:W-:Y:S02]  /*5ef0*/  IMAD R4, R7, R23, R28 ;  /* 0x0000001707047224 */ /* 0x004fe400078e021c */
[----:B---3--:R-:W-:Y:S02]  /*5f00*/  IMAD R6, R5, R29, R6 ;  /* 0x0000001d05067224 */ /* 0x008fe400078e0206 */
[----:B------:R-:W-:Y:S02]  /*5f10*/  IMAD R5, R4, R21, R9 ;  /* 0x0000001504057224 */ /* 0x000fe400078e0209 */
[----:B------:R-:W-:-:S02]  /*5f20*/  IMAD.MOV.U32 R8, RZ, RZ, 0x1 ;  /* 0x00000001ff087424 */ /* 0x000fc400078e00ff */
[----:B------:R-:W-:Y:S01]  /*5f30*/  IMAD.MOV.U32 R7, RZ, RZ, R22 ;  /* 0x000000ffff077224 */ /* 0x000fe200078e0016 */
[----:B------:R-:W-:Y:S02]  /*5f40*/  SEL R21, R5, R6, !P0 ;  /* 0x0000000605157207 */ /* 0x000fe40004000000 */
[----:B------:R-:W-:-:S07]  /*5f50*/  SEL R20, R6, R5, !P0 ;  /* 0x0000000506147207 */ /* 0x000fce0004000000 */
.L_x_167:
[----:B------:R-:W-:-:S08]  /*5f60*/  NOP ;  /* 0x0000000000007918 */ /* 0x000fd00000000000 */
[----:B------:R-:W0:-:S00]  /*5f70*/  USETMAXREG.DEALLOC.CTAPOOL 0x28 ;  /* 0x00000028000079c8 */ /* 0x000e0000080e0500 */
[----:B0-----:R-:W-:-:S13]  /*5f80*/  ISETP.NE.AND P0, PT, R3, RZ, PT ;  /* 0x000000ff0300720c */ /* 0x001fda0003f05270 */
[----:B------:R-:W-:Y:S05]  /*5f90*/  @P0 EXIT ;  /* 0x000000000000094d */ /* 0x000fea0003800000 */
[----:B------:R-:W-:Y:S01]  /*5fa0*/  LOP3.LUT P0, RZ, R8, 0xff, RZ, 0xc0, !PT ;  /* 0x000000ff08ff7812 */ /* 0x000fe2000780c0ff */
[----:B------:R-:W-:Y:S02]  /*5fb0*/  IMAD.MOV.U32 R3, RZ, RZ, 0x1 ;  /* 0x00000001ff037424 */ /* 0x000fe400078e00ff */
[----:B------:R-:W-:-:S10]  /*5fc0*/  IMAD.MOV.U32 R8, RZ, RZ, RZ ;  /* 0x000000ffff087224 */ /* 0x000fd400078e00ff */
[----:B------:R-:W-:Y:S05]  /*5fd0*/  @!P0 BRA `(.L_x_170) ;  /* 0x0000000c002c8947 */ /* 0x000fea0003800000 */
[----:B------:R-:W0:Y:S01]  /*5fe0*/  LDC R3, c[0x0][0x28c] ;  /* 0x0000a300ff037b82 */ /* 0x000e220000000800 */
[----:B------:R-:W1:Y:S01]  /*5ff0*/  S2R R12, SR_CgaCtaId ;  /* 0x00000000000c7919 */ /* 0x000e620000008800 */
[----:B------:R-:W-:Y:S01]  /*6000*/  ULDC UR5, c[0x0][0x658] ;  /* 0x0001960000057ab9 */ /* 0x000fe20000000800 */
[----:B------:R-:W-:Y:S01]  /*6010*/  UMOV UR6, 0xffffffff ;  /* 0xffffffff00067882 */ /* 0x000fe20000000000 */
[----:B------:R-:W-:Y:S01]  /*6020*/  BSSY B0, `(.L_x_170) ;  /* 0x00000c6000007945 */ /* 0x000fe20003800000 */
[----:B------:R-:W-:Y:S01]  /*6030*/  USHF.L.U32 UR6, UR6, UR5, URZ ;  /* 0x0000000506067299 */ /* 0x000fe2000800063f */
[----:B------:R-:W-:Y:S01]  /*6040*/  IMAD.MOV.U32 R10, RZ, RZ, 0x1 ;  /* 0x00000001ff0a7424 */ /* 0x000fe200078e00ff */
[----:B------:R-:W-:Y:S01]  /*6050*/  LOP3.LUT R9, R18, 0x2, RZ, 0xfc, !PT ;  /* 0x0000000212097812 */ /* 0x000fe200078efcff */
[----:B------:R-:W-:Y:S01]  /*6060*/  IMAD.MOV.U32 R8, RZ, RZ, RZ ;  /* 0x000000ffff087224 */ /* 0x000fe200078e00ff */
[----:B------:R-:W-:Y:S01]  /*6070*/  ULDC UR4, c[0x0][0x600] ;  /* 0x0001800000047ab9 */ /* 0x000fe20000000800 */
[----:B------:R-:W-:Y:S01]  /*6080*/  UMOV UR7, 0x1 ;  /* 0x0000000100077882 */ /* 0x000fe20000000000 */
[----:B------:R-:W-:-:S02]  /*6090*/  UIADD3 UR15, UR4, -0x1, URZ ;  /* 0xffffffff040f7890 */ /* 0x000fc4000fffe03f */
[----:B------:R-:W-:Y:S02]  /*60a0*/  USHF.L.U32 UR17, UR7, UR5, URZ ;  /* 0x0000000507117299 */ /* 0x000fe4000800063f */
[----:B------:R-:W-:Y:S01]  /*60b0*/  ULOP3.LUT UR16, URZ, UR6, URZ, 0x33, !UPT ;  /* 0x000000063f107292 */ /* 0x000fe2000f8e333f */
[----:B------:R-:W-:Y:S01]  /*60c0*/  ULDC.64 UR20, c[0x0][0x198] ;  /* 0x0000660000147ab9 */ /* 0x000fe20000000a00 */
[----:B0-----:R-:W-:-:S05]  /*60d0*/  VIADD R3, R3, 0x7f ;  /* 0x0000007f03037836 */ /* 0x001fca0000000000 */
[----:B------:R-:W-:-:S04]  /*60e0*/  SHF.R.S32.HI R4, RZ, 0x1f, R3 ;  /* 0x0000001fff047819 */ /* 0x000fc80000011403 */
[----:B------:R-:W-:Y:S01]  /*60f0*/  LEA.HI R11, R4, R3, RZ, 0x7 ;  /* 0x00000003040b7211 */ /* 0x000fe200078f38ff */
[C---:B-1----:R-:W-:Y:S02]  /*6100*/  IMAD.SHL.U32 R4, R12.reuse, 0x2000, RZ ;  /* 0x000020000c047824 */ /* 0x042fe400078e00ff */
[----:B------:R-:W-:Y:S01]  /*6110*/  IMAD.SHL.U32 R12, R12, 0x40, RZ ;  /* 0x000000400c0c7824 */ /* 0x000fe200078e00ff */
[----:B------:R-:W-:Y:S01]  /*6120*/  SHF.R.S32.HI R11, RZ, 0x7, R11 ;  /* 0x00000007ff0b7819 */ /* 0x000fe2000001140b */
[----:B------:R-:W-:Y:S01]  /*6130*/  IMAD.MOV.U32 R3, RZ, RZ, 0x1 ;  /* 0x00000001ff037424 */ /* 0x000fe200078e00ff */
[----:B------:R-:W-:Y:S02]  /*6140*/  LOP3.LUT R4, R4, 0x2000, RZ, 0xc0, !PT ;  /* 0x0000200004047812 */ /* 0x000fe400078ec0ff */
[----:B------:R-:W-:Y:S01]  /*6150*/  LOP3.LUT R12, R12, 0x40, RZ, 0xc0, !PT ;  /* 0x000000400c0c7812 */ /* 0x000fe200078ec0ff */
[----:B------:R-:W-:Y:S01]  /*6160*/  VIADD R19, R11, 0x1 ;  /* 0x000000010b137836 */ /* 0x000fe20000000000 */
[----:B------:R-:W-:-:S07]  /*6170*/  LOP3.LUT R13, R4, 0x14100, RZ, 0xfc, !PT ;  /* 0x00014100040d7812 */ /* 0x000fce00078efcff */
.L_x_181:
[----:B------:R-:W-:-:S03]  /*6180*/  UMOV UR4, 0xffffffff ;  /* 0xffffffff00047882 */ /* 0x000fc60000000000 */
[----:B------:R-:W-:Y:S05]  /*6190*/  BRA.DIV UR4, `(.L_x_171) ;  /* 0x0000000e04c87947 */ /* 0x000fea000b800000 */
[----:B------:R-:W-:-:S13]  /*61a0*/  ELECT P6, URZ, PT ;  /* 0x00000000003f782f */ /* 0x000fda00038c0000 */
.L_x_193:
[----:B------:R-:W0:Y:S01]  /*61b0*/  LDC R4, c[0x0][0x28c] ;  /* 0x0000a300ff047b82 */ /* 0x000e220000000800 */
[----:B------:R-:W-:Y:S01]  /*61c0*/  BSSY B1, `(.L_x_172) ;  /* 0x0000038000017945 */ /* 0x000fe20003800000 */
[----:B0-----:R-:W-:-:S13]  /*61d0*/  ISETP.LT.OR P6, PT, R4, 0x1, !P6 ;  /* 0x000000010400780c */ /* 0x001fda00077c1670 */
[----:B------:R-:W-:Y:S05]  /*61e0*/  @P6 BRA `(.L_x_173) ;  /* 0x0000000000d46947 */ /* 0x000fea0003800000 */
[----:B------:R-:W-:Y:S02]  /*61f0*/  IMAD R21, R21, 0x80, R12 ;  /* 0x0000008015157824 */ /* 0x000fe400078e020c */
[----:B------:R-:W-:Y:S02]  /*6200*/  IMAD.SHL.U32 R20, R20, 0x80, RZ ;  /* 0x0000008014147824 */ /* 0x000fe400078e00ff */
[----:B------:R-:W-:Y:S02]  /*6210*/  IMAD.MOV.U32 R22, RZ, RZ, RZ ;  /* 0x000000ffff167224 */ /* 0x000fe400078e00ff */
[----:B------:R-:W-:Y:S02]  /*6220*/  IMAD.MOV.U32 R4, RZ, RZ, R19 ;  /* 0x000000ffff047224 */ /* 0x000fe400078e0013 */
[----:B------:R-:W-:Y:S02]  /*6230*/  IMAD.MOV.U32 R5, RZ, RZ, R3 ;  /* 0x000000ffff057224 */ /* 0x000fe400078e0003 */
[----:B------:R-:W-:-:S07]  /*6240*/  IMAD.MOV.U32 R6, RZ, RZ, R8 ;  /* 0x000000ffff067224 */ /* 0x000fce00078e0008 */
.L_x_176:
[----:B------:R-:W0:Y:S01]  /*6250*/  S2R R15, SR_CgaCtaId ;  /* 0x00000000000f7919 */ /* 0x000e220000008800 */
[----:B------:R-:W-:Y:S02]  /*6260*/  MOV R14, 0x400 ;  /* 0x00000400000e7802 */ /* 0x000fe40000000f00 */
[----:B------:R-:W-:Y:S02]  /*6270*/  ISETP.NE.AND P1, PT, R0, RZ, PT ;  /* 0x000000ff0000720c */ /* 0x000fe40003f25270 */
[----:B0-----:R-:W-:Y:S02]  /*6280*/  LEA R25, R15, R14, 0x18 ;  /* 0x0000000e0f197211 */ /* 0x001fe400078ec0ff */
[----:B------:R-:W-:-:S09]  /*6290*/  SHF.L.U32 R14, R5, 0x1f, RZ ;  /* 0x0000001f050e7819 */ /* 0x000fd200000006ff */
[----:B------:R-:W0:Y:S01]  /*62a0*/  @!P1 LDC R15, c[0x0][0x500] ;  /* 0x00014000ff0f9b82 */ /* 0x000e220000000800 */
[----:B------:R-:W-:-:S04]  /*62b0*/  IMAD R23, R6, 0x8, R25 ;  /* 0x0000000806177824 */ /* 0x000fc800078e0219 */
[----:B------:R-:W1:Y:S02]  /*62c0*/  SYNCS.PHASECHK.TRANS64.TRYWAIT P0, [R23+URZ+0x28], R14 ;  /* 0x0000280e170075a7 */ /* 0x000e64000800017f */
[----:B-1----:R-:W-:Y:S05]  /*62d0*/  @!P0 BRA `(.L_x_174) ;  /* 0x0000000c00988947 */ /* 0x002fea0003800000 */
.L_x_194:
[----:B-1----:R-:W-:Y:S01]  /*62e0*/  PRMT R14, R9, 0x9910, RZ ;  /* 0x00009910090e7816 */ /* 0x002fe200000000ff */
[----:B0-----:R0:W-:Y:S03]  /*62f0*/  @!P1 SYNCS.ARRIVE.TRANS64 RZ, [R23+URZ], R15 ;  /* 0x0000000f17ff99a7 */ /* 0x0011e6000800003f */
[----:B------:R-:W-:-:S13]  /*6300*/  ISETP.NE.AND P0, PT, R14, 0x2, PT ;  /* 0x000000020e00780c */ /* 0x000fda0003f05270 */
[----:B0-----:R-:W-:Y:S05]  /*6310*/  @P0 BRA `(.L_x_175) ;  /* 0x0000000000040947 */ /* 0x001fea0003800000 */
[----:B------:R-:W-:Y:S01]  /*6320*/  BPT.TRAP 0x1 ;  /* 0x000000040000795c */ /* 0x000fe20000300000 */
.L_x_175:
[----:B------:R-:W-:Y:S01]  /*6330*/  R2UR UR13, R25 ;  /* 0x00000000190d72ca */ /* 0x000fe200000e0000 */
[C---:B------:R-:W-:Y:S01]  /*6340*/  IMAD R25, R6.reuse, 0x4000, R25 ;  /* 0x0000400006197824 */ /* 0x040fe200078e0219 */
[----:B------:R-:W-:Y:S01]  /*6350*/  R2UR UR9, R23 ;  /* 0x00000000170972ca */ /* 0x000fe200000e0000 */
[----:B------:R-:W-:Y:S01]  /*6360*/  IMAD R14, R6, 0x4000, R13 ;  /* 0x00004000060e7824 */ /* 0x000fe200078e020d */
[----:B------:R-:W-:Y:S01]  /*6370*/  UIADD3 UR4, UP0, UR20, 0xf0, URZ ;  /* 0x000000f014047890 */ /* 0x000fe2000ff1e03f */
[----:B------:R-:W-:Y:S01]  /*6380*/  VIADD R4, R4, 0xffffffff ;  /* 0xffffffff04047836 */ /* 0x000fe20000000000 */
[----:B------:R-:W-:Y:S01]  /*6390*/  R2UR UR5, R25 ;  /* 0x00000000190572ca */ /* 0x000fe200000e0000 */
[----:B------:R-:W-:Y:S01]  /*63a0*/  UIADD3 UR22, UP1, UR20, 0x1f0, URZ ;  /* 0x000001f014167890 */ /* 0x000fe2000ff3e03f */
[----:B------:R-:W-:Y:S01]  /*63b0*/  R2UR UR8, R14 ;  /* 0x000000000e0872ca */ /* 0x000fe200000e0000 */
[----:B------:R-:W-:Y:S01]  /*63c0*/  VIADD R6, R6, 0x1 ;  /* 0x0000000106067836 */ /* 0x000fe20000000000 */
[----:B------:R-:W-:Y:S01]  /*63d0*/  R2UR UR11, R20 ;  /* 0x00000000140b72ca */ /* 0x000fe200000e0000 */
[----:B------:R-:W-:Y:S01]  /*63e0*/  UIADD3.X UR23, URZ, UR21, URZ, UP1, !UPT ;  /* 0x000000153f177290 */ /* 0x000fe20008ffe43f */
[----:B------:R-:W-:Y:S01]  /*63f0*/  R2UR UR10, R22 ;  /* 0x00000000160a72ca */ /* 0x000fe200000e0000 */
[----:B------:R-:W-:Y:S01]  /*6400*/  UMOV UR6, 0x0 ;  /* 0x0000000000067882 */ /* 0x000fe20000000000 */
[----:B------:R-:W-:Y:S01]  /*6410*/  R2UR UR12, R7 ;  /* 0x00000000070c72ca */ /* 0x000fe200000e0000 */
[----:B------:R-:W-:Y:S01]  /*6420*/  UMOV UR7, 0x10000000 ;  /* 0x1000000000077882 */ /* 0x000fe20000000000 */
[----:B------:R-:W-:Y:S01]  /*6430*/  R2UR UR18, R21 ;  /* 0x00000000151272ca */ /* 0x000fe200000e0000 */
[----:B------:R-:W-:Y:S01]  /*6440*/  UMOV UR19, 0x30000 ;  /* 0x0003000000137882 */ /* 0x000fe20000000000 */
[----:B------:R-:W-:Y:S01]  /*6450*/  ISETP.GT.AND P1, PT, R4, 0x1, PT ;  /* 0x000000010400780c */ /* 0x000fe20003f24270 */
[----:B------:R-:W-:Y:S01]  /*6460*/  UIADD3 UR14, UR5, 0x100, URZ ;  /* 0x00000100050e7890 */ /* 0x000fe2000fffe03f */
[----:B------:R-:W-:Y:S01]  /*6470*/  ISETP.NE.AND P0, PT, R6, 0x5, PT ;  /* 0x000000050600780c */ /* 0x000fe20003f05270 */
[----:B------:R-:W-:Y:S01]  /*6480*/  UIADD3.X UR5, URZ, UR21, URZ, UP0, !UPT ;  /* 0x000000153f057290 */ /* 0x000fe200087fe43f */
[----:B------:R-:W-:Y:S01]  /*6490*/  VIADD R22, R22, 0x80 ;  /* 0x0000008016167836 */ /* 0x000fe20000000000 */
[----:B------:R-:W-:Y:S01]  /*64a0*/  UIADD3 UR13, UR13, UR8, URZ ;  /* 0x000000080d0d7290 */ /* 0x000fe2000fffe03f */
[----:B------:R-:W-:-:S02]  /*64b0*/  SEL R14, RZ, 0x1, P0 ;  /* 0x00000001ff0e7807 */ /* 0x000fc40000000000 */
[----:B------:R-:W-:Y:S01]  /*64c0*/  UMOV UR8, UR14 ;  /* 0x0000000e00087c82 */ /* 0x000fe20008000000 */
[----:B------:R-:W-:Y:S02]  /*64d0*/  SEL R6, R6, RZ, P0 ;  /* 0x000000ff06067207 */ /* 0x000fe40000000000 */
[----:B------:R-:W-:Y:S01]  /*64e0*/  LOP3.LUT R5, R5, R14, RZ, 0x3c, !PT ;  /* 0x0000000e05057212 */ /* 0x000fe200078e3cff */
[----:B------:R0:W-:Y:S02]  /*64f0*/  UTMALDG.3D [UR8], [UR4], desc[UR6] ;  /* 0x00000608040075b4 */ /* 0x0001e40008011000 */
[----:B0-----:R-:W-:Y:S01]  /*6500*/  UMOV UR11, UR18 ;  /* 0x00000012000b7c82 */ /* 0x001fe20008000000 */
[----:B------:R-:W-:Y:S02]  /*6510*/  UMOV UR8, UR13 ;  /* 0x0000000d00087c82 */ /* 0x000fe40008000000 */
[----:B------:R0:W-:Y:S02]  /*6520*/  UTMALDG.3D.MULTICAST [UR8], [UR22], UR19, desc[UR6] ;  /* 0x00000608160073b4 */ /* 0x0001e40008011813 */
[----:B0-----:R-:W-:Y:S05]  /*6530*/  @P1 BRA `(.L_x_176) ;  /* 0xfffffffc00441947 */ /* 0x001fea000383ffff */
.L_x_173:
[----:B------:R-:W-:Y:S05]  /*6540*/  BSYNC B1 ;  /* 0x0000000000017941 */ /* 0x000fea0003800000 */
.L_x_172:
[----:B------:R-:W-:Y:S01]  /*6550*/  LOP3.LUT P1, RZ, R10, 0xff, RZ, 0xc0, !PT ;  /* 0x000000ff0aff7812 */ /* 0x000fe2000782c0ff */
[C---:B------:R-:W-:Y:S01]  /*6560*/  IMAD.IADD R7, R11.reuse, 0x1, R8 ;  /* 0x000000010b077824 */ /* 0x040fe200078e0208 */
[----:B------:R-:W-:Y:S01]  /*6570*/  ULDC.64 UR4, c[0x0][0x650] ;  /* 0x0001940000047ab9 */ /* 0x000fe20000000a00 */
[----:B------:R-:W-:Y:S01]  /*6580*/  ISETP.GE.U32.AND P2, PT, R11, 0x5, PT ;  /* 0x000000050b00780c */ /* 0x000fe20003f46070 */
[----:B------:R-:W-:Y:S01]  /*6590*/  BSSY B1, `(.L_x_177) ;  /* 0x000006c000017945 */ /* 0x000fe20003800000 */
[----:B------:R-:W-:Y:S01]  /*65a0*/  IMAD.MOV.U32 R20, RZ, RZ, -0x1 ;  /* 0xffffffffff147424 */ /* 0x000fe200078e00ff */
[----:B------:R-:W-:Y:S01]  /*65b0*/  ISETP.GT.U32.AND P0, PT, R7, 0x4, PT ;  /* 0x000000040700780c */ /* 0x000fe20003f04070 */
[----:B------:R-:W-:Y:S01]  /*65c0*/  IMAD.MOV.U32 R21, RZ, RZ, -0x1 ;  /* 0xffffffffff157424 */ /* 0x000fe200078e00ff */
[----:B------:R-:W-:Y:S02]  /*65d0*/  PRMT R10, RZ, 0x7610, R10 ;  /* 0x00007610ff0a7816 */ /* 0x000fe4000000000a */
[----:B------:R-:W-:-:S03]  /*65e0*/  ISETP.LT.U32.AND P0, PT, R11, 0x5, P0 ;  /* 0x000000050b00780c */ /* 0x000fc60000701070 */
[----:B------:R-:W0:Y:S01]  /*65f0*/  @P1 S2R R5, SR_CgaCtaId ;  /* 0x0000000000051919 */ /* 0x000e220000008800 */
[----:B------:R-:W-:-:S04]  /*6600*/  @P1 MOV R4, 0x400 ;  /* 0x0000040000041802 */ /* 0x000fc80000000f00 */
[----:B0-----:R-:W-:Y:S01]  /*6610*/  @P1 LEA R6, R5, R4, 0x18 ;  /* 0x0000000405061211 */ /* 0x001fe200078ec0ff */
[----:B------:R-:W-:Y:S01]  /*6620*/  IMAD.WIDE.U32 R4, R7, -0x33333333, RZ ;  /* 0xcccccccd07047825 */ /* 0x000fe200078e00ff */
[----:B------:R-:W-:Y:S02]  /*6630*/  SEL R4, RZ, 0x1, !P0 ;  /* 0x00000001ff047807 */ /* 0x000fe40004000000 */
[----:B------:R0:W-:Y:S01]  /*6640*/  @P1 SYNCS.ARRIVE.TRANS64.A1T0 RZ, [R6+URZ+0x68], RZ ;  /* 0x000068ff06ff19a7 */ /* 0x0001e2000810003f */
[----:B------:R-:W-:Y:S02]  /*6650*/  IADD3 R16, P1, R16, UR36, RZ ;  /* 0x0000002410107c10 */ /* 0x000fe4000ff3e0ff */
[----:B------:R-:W-:Y:S02]  /*6660*/  LOP3.LUT R3, R3, R4, RZ, 0x3c, !PT ;  /* 0x0000000403037212 */ /* 0x000fe400078e3cff */
[----:B------:R-:W-:Y:S02]  /*6670*/  IADD3.X R17, R17, UR42, RZ, P1, !PT ;  /* 0x0000002a11117c10 */ /* 0x000fe40008ffe4ff */
[----:B------:R-:W-:-:S02]  /*6680*/  ISETP.GE.U32.AND P0, PT, R16, UR4, PT ;  /* 0x0000000410007c0c */ /* 0x000fc4000bf06070 */
[----:B0-----:R-:W-:Y:S02]  /*6690*/  SHF.R.U32.HI R6, RZ, 0x2, R5 ;  /* 0x00000002ff067819 */ /* 0x001fe40000011605 */
[----:B------:R-:W-:Y:S02]  /*66a0*/  ISETP.GE.U32.AND.EX P0, PT, R17, UR5, PT, P0 ;  /* 0x0000000511007c0c */ /* 0x000fe4000bf06100 */
[----:B------:R-:W-:Y:S01]  /*66b0*/  @P2 LOP3.LUT R3, R3, 0x1, R6, 0x78, !PT ;  /* 0x0000000103032812 */ /* 0x000fe200078e7806 */
[----:B------:R-:W-:Y:S01]  /*66c0*/  IMAD R8, R6, -0x5, R7 ;  /* 0xfffffffb06087824 */ /* 0x000fe200078e0207 */
[----:B------:R-:W-:Y:S01]  /*66d0*/  PRMT R4, RZ, 0x7610, R4 ;  /* 0x00007610ff047816 */ /* 0x000fe20000000004 */
[----:B------:R-:W-:-:S08]  /*66e0*/  IMAD.MOV.U32 R7, RZ, RZ, -0x1 ;  /* 0xffffffffff077424 */ /* 0x000fd000078e00ff */
[----:B------:R-:W-:Y:S05]  /*66f0*/  @P0 BRA `(.L_x_178) ;  /* 0x0000000400540947 */ /* 0x000fea0003800000 */
[----:B------:R-:W0:Y:S01]  /*6700*/  S2R R15, SR_CTAID.X ;  /* 0x00000000000f7919 */ /* 0x000e220000002500 */
[----:B------:R-:W-:Y:S01]  /*6710*/  ULDC.64 UR4, c[0x0][0x628] ;  /* 0x00018a0000047ab9 */ /* 0x000fe20000000a00 */
[----:B------:R-:W-:Y:S01]  /*6720*/  ULDC UR7, c[0x0][0x630] ;  /* 0x00018c0000077ab9 */ /* 0x000fe20000000800 */
[----:B------:R-:W-:Y:S01]  /*6730*/  ISETP.NE.U32.AND P0, PT, RZ, UR4, PT ;  /* 0x00000004ff007c0c */ /* 0x000fe2000bf05070 */
[----:B------:R-:W1:Y:S01]  /*6740*/  S2R R20, SR_CTAID.Y ;  /* 0x0000000000147919 */ /* 0x000e620000002600 */
[----:B------:R-:W-:Y:S01]  /*6750*/  ULDC UR8, c[0x0][0x150] ;  /* 0x0000540000087ab9 */ /* 0x000fe20000000800 */
[----:B------:R-:W-:Y:S01]  /*6760*/  IMAD.MOV.U32 R4, RZ, RZ, R16 ;  /* 0x000000ffff047224 */ /* 0x000fe200078e0010 */
[----:B------:R-:W-:Y:S01]  /*6770*/  ISETP.NE.AND.EX P0, PT, RZ, UR5, PT, P0 ;  /* 0x00000005ff007c0c */ /* 0x000fe2000bf05300 */
[----:B------:R-:W-:Y:S01]  /*6780*/  IMAD.MOV.U32 R5, RZ, RZ, R17 ;  /* 0x000000ffff057224 */ /* 0x000fe200078e0011 */
[----:B0-----:R-:W-:-:S11]  /*6790*/  I2FP.F32.U32 R22, R15 ;  /* 0x0000000f00167245 */ /* 0x001fd60000201000 */
[----:B------:R-:W-:Y:S05]  /*67a0*/  @!P0 BRA `(.L_x_179) ;  /* 0x0000000000288947 */ /* 0x000fea0003800000 */
[----:B------:R-:W-:Y:S02]  /*67b0*/  ULDC UR6, c[0x0][0x634] ;  /* 0x00018d0000067ab9 */ /* 0x000fe40000000800 */
[----:B------:R-:W-:-:S05]  /*67c0*/  IADD3 R5, P0, R16, UR6, RZ ;  /* 0x0000000610057c10 */ /* 0x000fca000ff1e0ff */
[----:B------:R-:W-:-:S04]  /*67d0*/  IMAD.X R21, RZ, RZ, R17, P0 ;  /* 0x000000ffff157224 */ /* 0x000fc800000e0611 */
[----:B------:R-:W-:-:S04]  /*67e0*/  IMAD.WIDE.U32 R6, R21, UR4, RZ ;  /* 0x0000000415067c25 */ /* 0x000fc8000f8e00ff */
[----:B------:R-:W-:-:S04]  /*67f0*/  IMAD.WIDE.U32 R6, P0, R5, UR5, R6 ;  /* 0x0000000505067c25 */ /* 0x000fc8000f800006 */
[----:B------:R-:W-:-:S04]  /*6800*/  IMAD.WIDE.U32 R4, R5, UR4, RZ ;  /* 0x0000000405047c25 */ /* 0x000fc8000f8e00ff */
[----:B------:R-:W-:Y:S01]  /*6810*/  IMAD.MOV.U32 R4, RZ, RZ, R7 ;  /* 0x000000ffff047224 */ /* 0x000fe200078e0007 */
[----:B------:R-:W-:Y:S01]  /*6820*/  IADD3 RZ, P1, R5, R6, RZ ;  /* 0x0000000605ff7210 */ /* 0x000fe20007f3e0ff */
[----:B------:R-:W-:-:S04]  /*6830*/  IMAD.X R5, RZ, RZ, RZ, P0 ;  /* 0x000000ffff057224 */ /* 0x000fc800000e06ff */
[----:B------:R-:W-:-:S08]  /*6840*/  IMAD.WIDE.U32.X R4, R21, UR5, R4, P1 ;  /* 0x0000000515047c25 */ /* 0x000fd000088e0404 */
.L_x_179:
[--C-:B------:R-:W-:Y:S01]  /*6850*/  SHF.R.U64 R14, R4, UR7, R5.reuse ;  /* 0x00000007040e7c19 */ /* 0x100fe20008001205 */
[----:B------:R-:W-:Y:S01]  /*6860*/  FMUL R22, R22, UR8 ;  /* 0x0000000816167c20 */ /* 0x000fe20008400000 */
[----:B------:R-:W-:Y:S01]  /*6870*/  SHF.R.U32.HI R4, RZ, UR7, R5 ;  /* 0x00000007ff047c19 */ /* 0x000fe20008011605 */
[----:B------:R-:W0:Y:S01]  /*6880*/  LDC R6, c[0x0][0x144] ;  /* 0x00005100ff067b82 */ /* 0x000e220000000800 */
[----:B------:R-:W-:Y:S01]  /*6890*/  IADD3 R5, P0, RZ, -R14, RZ ;  /* 0x8000000eff057210 */ /* 0x000fe20007f1e0ff */
[----:B------:R-:W-:Y:S01]  /*68a0*/  ULDC UR6, c[0x0][0x154] ;  /* 0x0000550000067ab9 */ /* 0x000fe20000000800 */
[----:B-1----:R-:W-:Y:S01]  /*68b0*/  I2FP.F32.U32 R7, R20 ;  /* 0x0000001400077245 */ /* 0x002fe20000201000 */
[----:B------:R-:W1:Y:S01]  /*68c0*/  F2I.U32.TRUNC.NTZ R22, R22 ;  /* 0x0000001600167305 */ /* 0x000e62000020f000 */
[----:B------:R-:W-:Y:S01]  /*68d0*/  ULDC.64 UR4, c[0x0][0x620] ;  /* 0x0001880000047ab9 */ /* 0x000fe20000000a00 */
[----:B------:R-:W-:Y:S01]  /*68e0*/  IMAD.X R4, RZ, RZ, ~R4, P0 ;  /* 0x000000ffff047224 */ /* 0x000fe200000e0e04 */
[----:B------:R-:W-:Y:S01]  /*68f0*/  ISETP.NE.AND P2, PT, R2, 0x1, PT ;  /* 0x000000010200780c */ /* 0x000fe20003f45270 */
[----:B------:R-:W-:Y:S01]  /*6900*/  FMUL R23, R7, UR6 ;  /* 0x0000000607177c20 */ /* 0x000fe20008400000 */
[----:B------:R-:W2:Y:S01]  /*6910*/  LDC R25, c[0x0][0x148] ;  /* 0x00005200ff197b82 */ /* 0x000ea20000000800 */
[----:B------:R-:W-:Y:S01]  /*6920*/  IMAD R4, R4, UR4, RZ ;  /* 0x0000000404047c24 */ /* 0x000fe2000f8e02ff */
[----:B------:R-:W-:-:S02]  /*6930*/  ULDC.64 UR6, c[0x0][0x640] ;  /* 0x0001900000067ab9 */ /* 0x000fc40000000a00 */
[----:B------:R-:W-:Y:S01]  /*6940*/  ISETP.NE.U32.AND P0, PT, RZ, UR6, PT ;  /* 0x00000006ff007c0c */ /* 0x000fe2000bf05070 */
[----:B------:R-:W3:Y:S01]  /*6950*/  F2I.U32.TRUNC.NTZ R23, R23 ;  /* 0x0000001700177305 */ /* 0x000ee2000020f000 */
[C---:B------:R-:W-:Y:S02]  /*6960*/  IMAD R7, R5.reuse, UR5, R4 ;  /* 0x0000000505077c24 */ /* 0x040fe4000f8e0204 */
[----:B------:R-:W-:Y:S01]  /*6970*/  IMAD.WIDE.U32 R4, R5, UR4, R16 ;  /* 0x0000000405047c25 */ /* 0x000fe2000f8e0010 */
[----:B------:R-:W-:Y:S01]  /*6980*/  ULDC UR4, c[0x0][0x618] ;  /* 0x0001860000047ab9 */ /* 0x000fe20000000800 */
[----:B------:R-:W-:Y:S02]  /*6990*/  ISETP.NE.AND.EX P0, PT, RZ, UR7, PT, P0 ;  /* 0x00000007ff007c0c */ /* 0x000fe4000bf05300 */
[----:B------:R-:W-:Y:S02]  /*69a0*/  IMAD.IADD R5, R5, 0x1, R7 ;  /* 0x0000000105057824 */ /* 0x000fe400078e0207 */
[----:B-1----:R-:W-:-:S03]  /*69b0*/  IMAD.MOV R22, RZ, RZ, -R22 ;  /* 0x000000ffff167224 */ /* 0x002fc600078e0a16 */
[----:B------:R-:W-:Y:S01]  /*69c0*/  SHF.R.U64 R21, R4, UR4, R5 ;  /* 0x0000000404157c19 */ /* 0x000fe20008001205 */
[----:B0-----:R-:W-:Y:S01]  /*69d0*/  IMAD R15, R6, R22, R15 ;  /* 0x00000016060f7224 */ /* 0x001fe200078e020f */
[----:B------:R-:W-:Y:S01]  /*69e0*/  SHF.R.U32.HI R4, RZ, UR4, R5 ;  /* 0x00000004ff047c19 */ /* 0x000fe20008011605 */
[----:B------:R-:W-:Y:S01]  /*69f0*/  ULDC UR4, c[0x0][0x608] ;  /* 0x0001820000047ab9 */ /* 0x000fe20000000800 */
[----:B---3--:R-:W-:Y:S02]  /*6a00*/  IMAD.MOV R6, RZ, RZ, -R23 ;  /* 0x000000ffff067224 */ /* 0x008fe400078e0a17 */
[--C-:B------:R-:W-:Y:S02]  /*6a10*/  SHF.R.U64 R22, R21, UR4, R4.reuse ;  /* 0x0000000415167c19 */ /* 0x100fe40008001204 */
[----:B------:R-:W-:Y:S01]  /*6a20*/  SHF.R.U32.HI R5, RZ, UR4, R4 ;  /* 0x00000004ff057c19 */ /* 0x000fe20008011604 */
[----:B------:R-:W-:Y:S01]  /*6a30*/  ULDC UR4, c[0x0][0x658] ;  /* 0x0001960000047ab9 */ /* 0x000fe20000000800 */
[----:B--2---:R-:W-:-:S02]  /*6a40*/  @P2 IMAD R15, R25, R6, R20 ;  /* 0x00000006190f2224 */ /* 0x004fc400078e0214 */
[--C-:B------:R-:W-:Y:S02]  /*6a50*/  SHF.R.U64 R20, R22, UR4, R5.reuse ;  /* 0x0000000416147c19 */ /* 0x100fe40008001205 */
[----:B------:R-:W-:-:S03]  /*6a60*/  SHF.R.U32.HI R23, RZ, UR4, R5 ;  /* 0x00000004ff177c19 */ /* 0x000fc60008011605 */
[----:B------:R-:W-:Y:S02]  /*6a70*/  IMAD.MOV.U32 R6, RZ, RZ, R20 ;  /* 0x000000ffff067224 */ /* 0x000fe400078e0014 */
[----:B------:R-:W-:Y:S01]  /*6a80*/  IMAD.MOV.U32 R5, RZ, RZ, R23 ;  /* 0x000000ffff057224 */ /* 0x000fe200078e0017 */
[----:B------:R-:W-:Y:S06]  /*6a90*/  @!P0 BRA `(.L_x_180) ;  /* 0x00000000002c8947 */ /* 0x000fec0003800000 */
        /* <DEDUP_REMOVED lines=9> */
[----:B------:R-:W-:-:S04]  /*6b30*/  IMAD.WIDE.U32.X R4, R23, UR7, R4, P1 ;  /* 0x0000000717047c25 */ /* 0x000fc800088e0404 */
[----:B------:R-:W-:-:S07]  /*6b40*/  IMAD.MOV.U32 R6, RZ, RZ, R4 ;  /* 0x000000ffff067224 */ /* 0x000fce00078e0004 */
.L_x_180:
[----:B------:R-:W-:Y:S01]  /*6b50*/  ULDC UR4, c[0x0][0x648] ;  /* 0x0001920000047ab9 */ /* 0x000fe20000000800 */
[----:B------:R-:W-:Y:S01]  /*6b60*/  LOP3.LUT R4, R22, UR16, RZ, 0xc0, !PT ;  /* 0x0000001016047c12 */ /* 0x000fe2000f8ec0ff */
[----:B------:R-:W-:Y:S01]  /*6b70*/  ULDC UR5, c[0x0][0x610] ;  /* 0x0001840000057ab9 */ /* 0x000fe20000000800 */
[----:B------:R-:W-:Y:S01]  /*6b80*/  SHF.R.U64 R5, R6, UR4, R5 ;  /* 0x0000000406057c19 */ /* 0x000fe20008001205 */
[----:B------:R-:W-:Y:S01]  /*6b90*/  ULDC UR4, c[0x0][0x638] ;  /* 0x00018e0000047ab9 */ /* 0x000fe20000000800 */
[----:B------:R-:W-:-:S03]  /*6ba0*/  LOP3.LUT R21, R21, UR15, RZ, 0xc0, !PT ;  /* 0x0000000f15157c12 */ /* 0x000fc6000f8ec0ff */
[----:B------:R-:W-:Y:S02]  /*6bb0*/  IMAD.MOV R7, RZ, RZ, -R5 ;  /* 0x000000ffff077224 */ /* 0x000fe400078e0a05 */
[----:B------:R-:W-:Y:S02]  /*6bc0*/  IMAD R4, R5, UR17, R4 ;  /* 0x0000001105047c24 */ /* 0x000fe4000f8e0204 */
[----:B------:R-:W-:Y:S01]  /*6bd0*/  IMAD R20, R7, UR4, R20 ;  /* 0x0000000407147c24 */ /* 0x000fe2000f8e0214 */
[----:B------:R-:W-:Y:S01]  /*6be0*/  ULDC UR4, c[0x0][0x600] ;  /* 0x0001800000047ab9 */ /* 0x000fe20000000800 */
[----:B------:R-:W-:Y:S02]  /*6bf0*/  IMAD R15, R4, UR5, R15 ;  /* 0x00000005040f7c24 */ /* 0x000fe4000f8e020f */
[----:B------:R-:W-:Y:S02]  /*6c00*/  IMAD R20, R20, UR4, R21 ;  /* 0x0000000414147c24 */ /* 0x000fe4000f8e0215 */
[----:B------:R-:W-:-:S02]  /*6c10*/  IMAD.MOV.U32 R4, RZ, RZ, 0x1 ;  /* 0x00000001ff047424 */ /* 0x000fc400078e00ff */
[----:B------:R-:W-:Y:S01]  /*6c20*/  IMAD.MOV.U32 R7, RZ, RZ, R14 ;  /* 0x000000ffff077224 */ /* 0x000fe200078e000e */
[----:B------:R-:W-:Y:S02]  /*6c30*/  SEL R21, R20, R15, !P2 ;  /* 0x0000000f14157207 */ /* 0x000fe40005000000 */
[----:B------:R-:W-:-:S07]  /*6c40*/  SEL R20, R15, R20, !P2 ;  /* 0x000000140f147207 */ /* 0x000fce0005000000 */
.L_x_178:
[----:B------:R-:W-:Y:S05]  /*6c50*/  BSYNC B1 ;  /* 0x0000000000017941 */ /* 0x000fea0003800000 */
.L_x_177:
[----:B------:R-:W-:-:S13]  /*6c60*/  LOP3.LUT P0, RZ, R4, 0xff, RZ, 0xc0, !PT ;  /* 0x000000ff04ff7812 */ /* 0x000fda000780c0ff */
[----:B------:R-:W-:Y:S05]  /*6c70*/  @P0 BRA `(.L_x_181) ;  /* 0xfffffff400400947 */ /* 0x000fea000383ffff */
[----:B------:R-:W-:Y:S05]  /*6c80*/  BSYNC B0 ;  /* 0x0000000000007941 */ /* 0x000fea0003800000 */
.L_x_170:
[----:B------:R-:W-:-:S03]  /*6c90*/  UMOV UR4, 0xffffffff ;  /* 0xffffffff00047882 */ /* 0x000fc60000000000 */
[----:B------:R-:W-:Y:S05]  /*6ca0*/  BRA.DIV UR4, `(.L_x_182) ;  /* 0x0000000604387947 */ /* 0x000fea000b800000 */
[----:B------:R-:W-:-:S13]  /*6cb0*/  ELECT P6, URZ, PT ;  /* 0x00000000003f782f */ /* 0x000fda00038c0000 */
.L_x_197:
[----:B------:R-:W-:Y:S04]  /*6cc0*/  BSSY B0, `(.L_x_183) ;  /* 0x0000034000007945 */ /* 0x000fe80003800000 */
[----:B------:R-:W-:Y:S05]  /*6cd0*/  @!P6 BRA `(.L_x_184) ;  /* 0x0000000000c8e947 */ /* 0x000fea0003800000 */
[----:B------:R-:W-:-:S04]  /*6ce0*/  LOP3.LUT R18, R18, 0x2, RZ, 0xfc, !PT ;  /* 0x0000000212127812 */ /* 0x000fc800078efcff */
[----:B------:R-:W-:-:S13]  /*6cf0*/  ISETP.NE.AND P0, PT, R18, 0x3, PT ;  /* 0x000000031200780c */ /* 0x000fda0003f05270 */
[----:B------:R-:W-:Y:S05]  /*6d00*/  @!P0 BRA `(.L_x_185) ;  /* 0x0000000000048947 */ /* 0x000fea0003800000 */
[----:B------:R-:W-:Y:S01]  /*6d10*/  BPT.TRAP 0x1 ;  /* 0x000000040000795c */ /* 0x000fe20000300000 */
.L_x_185:
[----:B------:R-:W0:Y:S01]  /*6d20*/  S2R R5, SR_CgaCtaId ;  /* 0x0000000000057919 */ /* 0x000e220000008800 */
[----:B------:R-:W-:Y:S02]  /*6d30*/  MOV R0, 0x400 ;  /* 0x0000040000007802 */ /* 0x000fe40000000f00 */
[----:B------:R-:W-:Y:S02]  /*6d40*/  SHF.L.U32 R2, R3, 0x1f, RZ ;  /* 0x0000001f03027819 */ /* 0x000fe400000006ff */
[----:B0-----:R-:W-:-:S05]  /*6d50*/  LEA R5, R5, R0, 0x18 ;  /* 0x0000000005057211 */ /* 0x001fca00078ec0ff */
[----:B------:R-:W-:-:S04]  /*6d60*/  VIADD R5, R5, 0x28 ;  /* 0x0000002805057836 */ /* 0x000fc80000000000 */
[C---:B------:R-:W-:Y:S02]  /*6d70*/  IMAD R7, R8.reuse, 0x8, R5 ;  /* 0x0000000808077824 */ /* 0x040fe400078e0205 */
[----:B------:R-:W-:Y:S02]  /*6d80*/  VIADD R8, R8, 0x1 ;  /* 0x0000000108087836 */ /* 0x000fe40000000000 */
[----:B------:R-:W0:Y:S03]  /*6d90*/  SYNCS.PHASECHK.TRANS64.TRYWAIT P0, [R7+URZ], R2 ;  /* 0x00000002070075a7 */ /* 0x000e26000800017f */
[----:B------:R-:W-:-:S04]  /*6da0*/  ISETP.NE.AND P1, PT, R8, 0x5, PT ;  /* 0x000000050800780c */ /* 0x000fc80003f25270 */
[----:B------:R-:W-:Y:S02]  /*6db0*/  SEL R0, RZ, 0x1, P1 ;  /* 0x00000001ff007807 */ /* 0x000fe40000800000 */
[----:B------:R-:W-:Y:S02]  /*6dc0*/  SEL R8, R8, RZ, P1 ;  /* 0x000000ff08087207 */ /* 0x000fe40000800000 */
[----:B------:R-:W-:-:S03]  /*6dd0*/  LOP3.LUT R9, R3, R0, RZ, 0x3c, !PT ;  /* 0x0000000003097212 */ /* 0x000fc600078e3cff */
[----:B------:R-:W-:Y:S01]  /*6de0*/  IMAD R6, R8, 0x8, R5 ;  /* 0x0000000808067824 */ /* 0x000fe200078e0205 */
[----:B------:R-:W-:Y:S01]  /*6df0*/  SHF.L.U32 R3, R9, 0x1f, RZ ;  /* 0x0000001f09037819 */ /* 0x000fe200000006ff */
[----:B0-----:R-:W-:Y:S06]  /*6e00*/  @!P0 BRA `(.L_x_186) ;  /* 0x0000000400008947 */ /* 0x001fec0003800000 */
.L_x_198:
[----:B------:R-:W1:Y:S01]  /*6e10*/  SYNCS.PHASECHK.TRANS64.TRYWAIT P0, [R6+URZ], R3 ;  /* 0x00000003060075a7 */ /* 0x000e62000800017f */
[----:B------:R-:W-:-:S05]  /*6e20*/  VIADD R0, R8, 0x1 ;  /* 0x0000000108007836 */ /* 0x000fca0000000000 */
[----:B------:R-:W-:-:S04]  /*6e30*/  ISETP.NE.AND P1, PT, R0, 0x5, PT ;  /* 0x000000050000780c */ /* 0x000fc80003f25270 */
[----:B0-----:R-:W-:Y:S02]  /*6e40*/  SEL R2, RZ, 0x1, P1 ;  /* 0x00000001ff027807 */ /* 0x001fe40000800000 */
[----:B------:R-:W-:Y:S02]  /*6e50*/  SEL R0, R0, RZ, P1 ;  /* 0x000000ff00007207 */ /* 0x000fe40000800000 */
[----:B------:R-:W-:-:S03]  /*6e60*/  LOP3.LUT R9, R9, R2, RZ, 0x3c, !PT ;  /* 0x0000000209097212 */ /* 0x000fc600078e3cff */
[----:B------:R-:W-:Y:S01]  /*6e70*/  IMAD R7, R0, 0x8, R5 ;  /* 0x0000000800077824 */ /* 0x000fe200078e0205 */
[----:B------:R-:W-:Y:S01]  /*6e80*/  SHF.L.U32 R4, R9, 0x1f, RZ ;  /* 0x0000001f09047819 */ /* 0x000fe200000006ff */
[----:B-1----:R-:W-:Y:S06]  /*6e90*/  @!P0 BRA `(.L_x_187) ;  /* 0x0000000000f08947 */ /* 0x002fec0003800000 */
.L_x_199:
[----:B------:R-:W1:Y:S01]  /*6ea0*/  SYNCS.PHASECHK.TRANS64.TRYWAIT P0, [R7+URZ], R4 ;  /* 0x00000004070075a7 */ /* 0x000e62000800017f */
[----:B------:R-:W-:-:S05]  /*6eb0*/  VIADD R0, R0, 0x1 ;  /* 0x0000000100007836 */ /* 0x000fca0000000000 */
[----:B------:R-:W-:-:S04]  /*6ec0*/  ISETP.NE.AND P1, PT, R0, 0x5, PT ;  /* 0x000000050000780c */ /* 0x000fc80003f25270 */
[----:B------:R-:W-:Y:S02]  /*6ed0*/  SEL R2, RZ, 0x1, P1 ;  /* 0x00000001ff027807 */ /* 0x000fe40000800000 */
[----:B------:R-:W-:Y:S02]  /*6ee0*/  SEL R0, R0, RZ, P1 ;  /* 0x000000ff00007207 */ /* 0x000fe40000800000 */
[----:B------:R-:W-:-:S03]  /*6ef0*/  LOP3.LUT R9, R9, R2, RZ, 0x3c, !PT ;  /* 0x0000000209097212 */ /* 0x000fc600078e3cff */
[----:B0-----:R-:W-:Y:S01]  /*6f00*/  IMAD R6, R0, 0x8, R5 ;  /* 0x0000000800067824 */ /* 0x001fe200078e0205 */
[----:B------:R-:W-:Y:S01]  /*6f10*/  SHF.L.U32 R3, R9, 0x1f, RZ ;  /* 0x0000001f09037819 */ /* 0x000fe200000006ff */
[----:B-1----:R-:W-:Y:S06]  /*6f20*/  @!P0 BRA `(.L_x_188) ;  /* 0x0000000000e08947 */ /* 0x002fec0003800000 */
.L_x_200:
[----:B------:R-:W1:Y:S01]  /*6f30*/  SYNCS.PHASECHK.TRANS64.TRYWAIT P0, [R6+URZ], R3 ;  /* 0x00000003060075a7 */ /* 0x000e62000800017f */
[----:B------:R-:W-:-:S05]  /*6f40*/  VIADD R0, R0, 0x1 ;  /* 0x0000000100007836 */ /* 0x000fca0000000000 */
[----:B------:R-:W-:-:S04]  /*6f50*/  ISETP.NE.AND P1, PT, R0, 0x5, PT ;  /* 0x000000050000780c */ /* 0x000fc80003f25270 */
[----:B------:R-:W-:Y:S02]  /*6f60*/  SEL R2, RZ, 0x1, P1 ;  /* 0x00000001ff027807 */ /* 0x000fe40000800000 */
[----:B------:R-:W-:Y:S02]  /*6f70*/  SEL R0, R0, RZ, P1 ;  /* 0x000000ff00007207 */ /* 0x000fe40000800000 */
[----:B------:R-:W-:Y:S01]  /*6f80*/  LOP3.LUT R2, R9, R2, RZ, 0x3c, !PT ;  /* 0x0000000209027212 */ /* 0x000fe200078e3cff */
[----:B-1----:R-:W-:Y:S06]  /*6f90*/  @!P0 BRA `(.L_x_189) ;  /* 0x0000000000d88947 */ /* 0x002fec0003800000 */
.L_x_201:
[----:B------:R-:W-:Y:S01]  /*6fa0*/  IMAD R5, R0, 0x8, R5 ;  /* 0x0000000800057824 */ /* 0x000fe200078e0205 */
[----:B------:R-:W-:-:S07]  /*6fb0*/  SHF.L.U32 R0, R2, 0x1f, RZ ;  /* 0x0000001f02007819 */ /* 0x000fce00000006ff */
.L_x_190:
[----:B--2---:R2:W3:Y:S02]  /*6fc0*/  SYNCS.PHASECHK.TRANS64.TRYWAIT P0, [R5+URZ], R0 ;  /* 0x00000000050075a7 */ /* 0x0044e4000800017f */
[----:B---3--:R-:W-:Y:S05]  /*6fd0*/  @!P0 NANOSLEEP.SYNCS 0x989680 ;  /* 0x009896800000895d */ /* 0x008fea0003900000 */
[----:B------:R-:W3:Y:S02]  /*6fe0*/  @!P0 SYNCS.PHASECHK.TRANS64 P0, [R5+URZ], R0 ;  /* 0x00000000050085a7 */ /* 0x000ee4000800007f */
[----:B---3--:R-:W-:Y:S05]  /*6ff0*/  @!P0 BRA `(.L_x_190) ;  /* 0xfffffffc00f08947 */ /* 0x008fea000383ffff */
.L_x_184:
[----:B------:R-:W-:Y:S05]  /*7000*/  BSYNC B0 ;  /* 0x0000000000007941 */ /* 0x000fea0003800000 */
.L_x_183:
[----:B------:R-:W-:Y:S05]  /*7010*/  EXIT ;  /* 0x000000000000794d */ /* 0x000fea0003800000 */
.L_x_21:
[----:B-1----:R1:W2:Y:S02]  /*7020*/  SYNCS.PHASECHK.TRANS64.TRYWAIT P1, [R3+URZ], R0 ;  /* 0x00000000030075a7 */ /* 0x0022a4000802017f */
[----:B--2---:R-:W-:Y:S05]  /*7030*/  @!P1 NANOSLEEP.SYNCS 0x989680 ;  /* 0x009896800000995d */ /* 0x004fea0003900000 */
[----:B------:R-:W2:Y:S02]  /*7040*/  @!P1 SYNCS.PHASECHK.TRANS64 P1, [R3+URZ], R0 ;  /* 0x00000000030095a7 */ /* 0x000ea4000802007f */
[----:B--2---:R-:W-:Y:S05]  /*7050*/  @!P1 BRA `(.L_x_21) ;  /* 0xfffffffc00f09947 */ /* 0x004fea000383ffff */
[----:B------:R-:W-:Y:S05]  /*7060*/  BRA `(.L_x_20) ;  /* 0xffffffa400d07947 */ /* 0x000fea000383ffff */
.L_x_26:
[----:B-1----:R1:W2:Y:S02]  /*7070*/  SYNCS.PHASECHK.TRANS64.TRYWAIT P1, [R5+URZ], R4 ;  /* 0x00000004050075a7 */ /* 0x0022a4000802017f */
[----:B--2---:R-:W-:Y:S05]  /*7080*/  @!P1 NANOSLEEP.SYNCS 0x989680 ;  /* 0x009896800000995d */ /* 0x004fea0003900000 */
[----:B------:R-:W2:Y:S02]  /*7090*/  @!P1 SYNCS.PHASECHK.TRANS64 P1, [R5+URZ], R4 ;  /* 0x00000004050095a7 */ /* 0x000ea4000802007f */
[----:B--2---:R-:W-:Y:S05]  /*70a0*/  @!P1 BRA `(.L_x_26) ;  /* 0xfffffffc00f09947 */ /* 0x004fea000383ffff */
[----:B------:R-:W-:Y:S05]  /*70b0*/  BRA `(.L_x_25) ;  /* 0xffffffa800ac7947 */ /* 0x000fea000383ffff */
.L_x_171:
[----:B------:R-:W-:Y:S01]  /*70c0*/  BSSY B1, `(.L_x_191) ;  /* 0x0000006000017945 */ /* 0x000fe20003800000 */
[----:B------:R-:W-:-:S07]  /*70d0*/  IMAD.MOV.U32 R15, RZ, RZ, -0x1 ;  /* 0xffffffffff0f7424 */ /* 0x000fce00078e00ff */
[----:B------:R-:W-:Y:S05]  /*70e0*/  WARPSYNC.COLLECTIVE R15, `(.L_x_192) ;  /* 0x000000000f0c7348 */ /* 0x000fea0003c00000 */
[----:B------:R-:W-:Y:S02]  /*70f0*/  ELECT P6, UR62, PT ;  /* 0x00000000003e782f */ /* 0x000fe400038c0000 */
[----:B------:R-:W-:Y:S01]  /*7100*/  MOV R14, UR62 ;  /* 0x0000003e000e7c02 */ /* 0x000fe20008000f00 */
[----:B------:R-:W-:Y:S10]  /*7110*/  ENDCOLLECTIVE ;  /* 0x000000000000791b */ /* 0x000ff40003800000 */
.L_x_192:
[----:B------:R-:W-:Y:S05]  /*7120*/  BSYNC B1 ;  /* 0x0000000000017941 */ /* 0x000fea0003800000 */
.L_x_191:
[----:B------:R-:W-:Y:S05]  /*7130*/  BRA `(.L_x_193) ;  /* 0xfffffff0001c7947 */ /* 0x000fea000383ffff */
.L_x_174:
[----:B-1----:R1:W2:Y:S02]  /*7140*/  SYNCS.PHASECHK.TRANS64.TRYWAIT P0, [R23+URZ+0x28], R14 ;  /* 0x0000280e170075a7 */ /* 0x0022a4000800017f */
[----:B--2---:R-:W-:Y:S05]  /*7150*/  @!P0 NANOSLEEP.SYNCS 0x989680 ;  /* 0x009896800000895d */ /* 0x004fea0003900000 */
[----:B------:R-:W2:Y:S02]  /*7160*/  @!P0 SYNCS.PHASECHK.TRANS64 P0, [R23+URZ+0x28], R14 ;  /* 0x0000280e170085a7 */ /* 0x000ea4000800007f */
[----:B--2---:R-:W-:Y:S05]  /*7170*/  @!P0 BRA `(.L_x_174) ;  /* 0xfffffffc00f08947 */ /* 0x004fea000383ffff */
[----:B------:R-:W-:Y:S05]  /*7180*/  BRA `(.L_x_194) ;  /* 0xfffffff000547947 */ /* 0x000fea000383ffff */
.L_x_182:
[----:B------:R-:W-:Y:S01]  /*7190*/  BSSY B0, `(.L_x_195) ;  /* 0x0000006000007945 */ /* 0x000fe20003800000 */
[----:B------:R-:W-:-:S07]  /*71a0*/  IMAD.MOV.U32 R15, RZ, RZ, -0x1 ;  /* 0xffffffffff0f7424 */ /* 0x000fce00078e00ff */
[----:B------:R-:W-:Y:S05]  /*71b0*/  WARPSYNC.COLLECTIVE R15, `(.L_x_196) ;  /* 0x000000000f0c7348 */ /* 0x000fea0003c00000 */
[----:B------:R-:W-:Y:S02]  /*71c0*/  ELECT P6, UR62, PT ;  /* 0x00000000003e782f */ /* 0x000fe400038c0000 */
[----:B------:R-:W-:Y:S01]  /*71d0*/  MOV R14, UR62 ;  /* 0x0000003e000e7c02 */ /* 0x000fe20008000f00 */
[----:B------:R-:W-:Y:S10]  /*71e0*/  ENDCOLLECTIVE ;  /* 0x000000000000791b */ /* 0x000ff40003800000 */
.L_x_196:
[----:B------:R-:W-:Y:S05]  /*71f0*/  BSYNC B0 ;  /* 0x0000000000007941 */ /* 0x000fea0003800000 */
.L_x_195:
[----:B------:R-:W-:Y:S05]  /*7200*/  BRA `(.L_x_197) ;  /* 0xfffffff800ac7947 */ /* 0x000fea000383ffff */
.L_x_186:
[----:B0-----:R0:W1:Y:S02]  /*7210*/  SYNCS.PHASECHK.TRANS64.TRYWAIT P0, [R7+URZ], R2 ;  /* 0x00000002070075a7 */ /* 0x001064000800017f */
[----:B-1----:R-:W-:Y:S05]  /*7220*/  @!P0 NANOSLEEP.SYNCS 0x989680 ;  /* 0x009896800000895d */ /* 0x002fea0003900000 */
[----:B------:R-:W1:Y:S02]  /*7230*/  @!P0 SYNCS.PHASECHK.TRANS64 P0, [R7+URZ], R2 ;  /* 0x00000002070085a7 */ /* 0x000e64000800007f */
[----:B-1----:R-:W-:Y:S05]  /*7240*/  @!P0 BRA `(.L_x_186) ;  /* 0xfffffffc00f08947 */ /* 0x002fea000383ffff */
[----:B------:R-:W-:Y:S05]  /*7250*/  BRA `(.L_x_198) ;  /* 0xfffffff800ec7947 */ /* 0x000fea000383ffff */
.L_x_187:
[----:B0-----:R0:W1:Y:S02]  /*7260*/  SYNCS.PHASECHK.TRANS64.TRYWAIT P0, [R6+URZ], R3 ;  /* 0x00000003060075a7 */ /* 0x001064000800017f */
[----:B-1----:R-:W-:Y:S05]  /*7270*/  @!P0 NANOSLEEP.SYNCS 0x989680 ;  /* 0x009896800000895d */ /* 0x002fea0003900000 */
[----:B------:R-:W1:Y:S02]  /*7280*/  @!P0 SYNCS.PHASECHK.TRANS64 P0, [R6+URZ], R3 ;  /* 0x00000003060085a7 */ /* 0x000e64000800007f */
[----:B-1----:R-:W-:Y:S05]  /*7290*/  @!P0 BRA `(.L_x_187) ;  /* 0xfffffffc00f08947 */ /* 0x002fea000383ffff */
[----:B------:R-:W-:Y:S05]  /*72a0*/  BRA `(.L_x_199) ;  /* 0xfffffff800fc7947 */ /* 0x000fea000383ffff */
.L_x_188:
[----:B0-----:R0:W1:Y:S02]  /*72b0*/  SYNCS.PHASECHK.TRANS64.TRYWAIT P0, [R7+URZ], R4 ;  /* 0x00000004070075a7 */ /* 0x001064000800017f */
[----:B-1----:R-:W-:Y:S05]  /*72c0*/  @!P0 NANOSLEEP.SYNCS 0x989680 ;  /* 0x009896800000895d */ /* 0x002fea0003900000 */
[----:B------:R-:W1:Y:S02]  /*72d0*/  @!P0 SYNCS.PHASECHK.TRANS64 P0, [R7+URZ], R4 ;  /* 0x00000004070085a7 */ /* 0x000e64000800007f */
[----:B-1----:R-:W-:Y:S05]  /*72e0*/  @!P0 BRA `(.L_x_188) ;  /* 0xfffffffc00f08947 */ /* 0x002fea000383ffff */
[----:B------:R-:W-:Y:S05]  /*72f0*/  BRA `(.L_x_200) ;  /* 0xfffffffc000c7947 */ /* 0x000fea000383ffff */
.L_x_189:
[----:B-1----:R1:W2:Y:S02]  /*7300*/  SYNCS.PHASECHK.TRANS64.TRYWAIT P0, [R6+URZ], R3 ;  /* 0x00000003060075a7 */ /* 0x0022a4000800017f */
[----:B--2---:R-:W-:Y:S05]  /*7310*/  @!P0 NANOSLEEP.SYNCS 0x989680 ;  /* 0x009896800000895d */ /* 0x004fea0003900000 */
[----:B------:R-:W2:Y:S02]  /*7320*/  @!P0 SYNCS.PHASECHK.TRANS64 P0, [R6+URZ], R3 ;  /* 0x00000003060085a7 */ /* 0x000ea4000800007f */
[----:B--2---:R-:W-:Y:S05]  /*7330*/  @!P0 BRA `(.L_x_189) ;  /* 0xfffffffc00f08947 */ /* 0x004fea000383ffff */
[----:B------:R-:W-:Y:S05]  /*7340*/  BRA `(.L_x_201) ;  /* 0xfffffffc00147947 */ /* 0x000fea000383ffff */
.L_x_202:
[----:B------:R-:W-:-:S00]  /*7350*/  BRA `(.L_x_202) ;  /* 0xfffffffc00fc7947 */ /* 0x000fc0000383ffff */
[----:B------:R-:W-:-:S00]  /*7360*/  NOP ;  /* 0x0000000000007918 */ /* 0x000fc00000000000 */
        /* <DEDUP_REMOVED lines=9> */
.L_x_203:


//--------------------- .nv.global.init           --------------------------
	.section	.nv.global.init,"aw",@progbits
.nv.global.init:
	.type		$str$22,@object
	.size		$str$22,($str$23 - $str$22)
$str$22:
        /*0000*/ 	.byte	0x6b, 0x5f, 0x74, 0x69, 0x6c, 0x65, 0x5f, 0x63, 0x6f, 0x75, 0x6e, 0x74, 0x20, 0x3e, 0x3d, 0x20
        /*0010*/ 	.byte	0x31, 0x00
	.type		$str$23,@object
	.size		$str$23,(__unnamed_1 - $str$23)
$str$23:
        /*0012*/ 	.byte	0x2f, 0x74, 0x6d, 0x70, 0x2f, 0x63, 0x75, 0x74, 0x6c, 0x61, 0x73, 0x73, 0x5f, 0x73, 0x77, 0x65
        /*0022*/ 	.byte	0x65, 0x70, 0x5f, 0x73, 0x72, 0x63, 0x2f, 0x69, 0x6e, 0x63, 0x6c, 0x75, 0x64, 0x65, 0x2f, 0x63
        /*0032*/ 	.byte	0x75, 0x74, 0x6c, 0x61, 0x73, 0x73, 0x2f, 0x67, 0x65, 0x6d, 0x6d, 0x2f, 0x63, 0x6f, 0x6c, 0x6c
        /*0042*/ 	.byte	0x65, 0x63, 0x74, 0x69, 0x76, 0x65, 0x2f, 0x73, 0x6d, 0x39, 0x30, 0x5f, 0x6d, 0x6d, 0x61, 0x5f
        /*0052*/ 	.byte	0x74, 0x6d, 0x61, 0x5f, 0x67, 0x6d, 0x6d, 0x61, 0x5f, 0x73, 0x73, 0x5f, 0x77, 0x61, 0x72, 0x70
        /*0062*/ 	.byte	0x73, 0x70, 0x65, 0x63, 0x69, 0x61, 0x6c, 0x69, 0x7a, 0x65, 0x64, 0x2e, 0x68, 0x70, 0x70, 0x00
	.type		__unnamed_1,@object
	.size		__unnamed_1,(.L_0 - __unnamed_1)
__unnamed_1:
        /*0072*/ 	.byte	0x76, 0x6f, 0x69, 0x64, 0x20, 0x63, 0x75, 0x74, 0x6c, 0x61, 0x73, 0x73, 0x3a, 0x3a, 0x67, 0x65
        /* <DEDUP_REMOVED lines=172> */
        /*0b42*/ 	.byte	0x74, 0x65, 0x3a, 0x3a, 0x69, 0x64, 0x65, 0x6e, 0x74, 0x69, 0x74, 0x79, 0x5d, 0x00
.L_0:


//--------------------- .nv.shared._ZN7cutlass13device_kernelINS_4gemm6kernel13GemmUniversalIN4cute5tupleIJiiiiEEENS1_10collective13CollectiveMmaINS1_34MainloopSm90TmaGmmaWarpSpecializedILi5ENS5_IJNS4_1CILi2EEENSA_ILi1EEESC_EEENS1_35KernelTmaWarpSpecializedCooperativeEEENS5_IJNSA_ILi128EEESG_SG_EEEaNS5_IJlSC_lEEEaSI_NS4_8TiledMMAINS4_8MMA_AtomIJNS4_4SM904GMMA27MMA_64x128x32_S32S8S8_SS_TNEEEENS4_6LayoutISD_NS5_IJSC_NSA_ILi0EEESQ_EEEEENS5_IJNS4_10UnderscoreEST_ST_EEEEENS4_13SM90_TMA_LOADENS4_14ComposedLayoutINS4_7SwizzleILi3ELi4ELi3EEENS4_18smem_ptr_flag_bitsILi8EEENSP_INS5_IJNSA_ILi8EEESG_EEENS5_IJSG_SC_EEEEEEEvNS4_8identityENS4_23SM90_TMA_LOAD_MULTICASTES16_vS17_EENS_8epilogue10collective6detail29Sm90TmaWarpSpecializedAdapterINS1B_15DefaultEpilogueIaSI_SI_NS1A_6thread17LinearCombinationIaLi1EiiLNS1F_9ScaleType4KindE0ELNS_15FloatRoundStyleE2EaEENS1_15EpilogueDefaultEEEEEvvEEEEvNT_6ParamsE --------------------------
	.section	.nv.shared._ZN7cutlass13device_kernelINS_4gemm6kernel13GemmUniversalIN4cute5tupleIJiiiiEEENS1_10collective13CollectiveMmaINS1_34MainloopSm90TmaGmmaWarpSpecializedILi5ENS5_IJNS4_1CILi2EEENSA_ILi1EEESC_EEENS1_35KernelTmaWarpSpecializedCooperativeEEENS5_IJNSA_ILi128EEESG_SG_EEEaNS5_IJlSC_lEEEaSI_NS4_8TiledMMAINS4_8MMA_AtomIJNS4_4SM904GMMA27MMA_64x128x32_S32S8S8_SS_TNEEEENS4_6LayoutISD_NS5_IJSC_NSA_ILi0EEESQ_EEEEENS5_IJNS4_10UnderscoreEST_ST_EEEEENS4_13SM90_TMA_LOADENS4_14ComposedLayoutINS4_7SwizzleILi3ELi4ELi3EEENS4_18smem_ptr_flag_bitsILi8EEENSP_INS5_IJNSA_ILi8EEESG_EEENS5_IJSG_SC_EEEEEEEvNS4_8identityENS4_23SM90_TMA_LOAD_MULTICASTES16_vS17_EENS_8epilogue10collective6detail29Sm90TmaWarpSpecializedAdapterINS1B_15DefaultEpilogueIaSI_SI_NS1A_6thread17LinearCombinationIaLi1EiiLNS1F_9ScaleType4KindE0ELNS_15FloatRoundStyleE2EaEENS1_15EpilogueDefaultEEEEEvvEEEEvNT_6ParamsE,"aw",@nobits
	.sectionflags	@""
	.align	16
	.zero		1024


//--------------------- .nv.shared.reserved.0     --------------------------
	.section	.nv.shared.reserved.0,"aw",@nobits
	.weak		__nv_reservedSMEM_offset_0_alias
	.size		__nv_reservedSMEM_offset_0_alias, 0, 0
	.other		__nv_reservedSMEM_offset_0_alias,@"STO_CUDA_RESERVED_SHARED STV_DEFAULT"
__nv_reservedSMEM_offset_0_alias:
	.zero		0


//--------------------- .nv.global                --------------------------
	.section	.nv.global,"aw",@nobits
.nv.global:
	.type		_ZN39_INTERNAL_1050129b_4_k_cu_a47f8d28_53794cute1_E,@object
	.size		_ZN39_INTERNAL_1050129b_4_k_cu_a47f8d28_53794cute1_E,(_ZN39_INTERNAL_1050129b_4_k_cu_a47f8d28_53794cuda3std3__45__cpo6cbeginE - _ZN39_INTERNAL_1050129b_4_k_cu_a47f8d28_53794cute1_E)
_ZN39_INTERNAL_1050129b_4_k_cu_a47f8d28_53794cute1_E:
	.zero		1
	.type		_ZN39_INTERNAL_1050129b_4_k_cu_a47f8d28_53794cuda3std3__45__cpo6cbeginE,@object
	.size		_ZN39_INTERNAL_1050129b_4_k_cu_a47f8d28_53794cuda3std3__45__cpo6cbeginE,(_ZN39_INTERNAL_1050129b_4_k_cu_a47f8d28_53794cuda3std3__48in_placeE - _ZN39_INTERNAL_1050129b_4_k_cu_a47f8d28_53794cuda3std3__45__cpo6cbeginE)
_ZN39_INTERNAL_1050129b_4_k_cu_a47f8d28_53794cuda3std3__45__cpo6cbeginE:
	.zero		1
	.type		_ZN39_INTERNAL_1050129b_4_k_cu_a47f8d28_53794cuda3std3__48in_placeE,@object
	.size		_ZN39_INTERNAL_1050129b_4_k_cu_a47f8d28_53794cuda3std3__48in_placeE,(_ZN39_INTERNAL_1050129b_4_k_cu_a47f8d28_53794cuda3std6ranges3__45__cpo9iter_moveE - _ZN39_INTERNAL_1050129b_4_k_cu_a47f8d28_53794cuda3std3__48in_placeE)
_ZN39_INTERNAL_1050129b_4_k_cu_a47f8d28_53794cuda3std3__48in_placeE:
	.zero		1
	.type		_ZN39_INTERNAL_1050129b_4_k_cu_a47f8d28_53794cuda3std6ranges3__45__cpo9iter_moveE,@object
	.size		_ZN39_INTERNAL_1050129b_4_k_cu_a47f8d28_53794cuda3std6ranges3__45__cpo9iter_moveE,(_ZN39_INTERNAL_1050129b_4_k_cu_a47f8d28_53794cuda3std3__45__cpo5beginE - _ZN39_INTERNAL_1050129b_4_k_cu_a47f8d28_53794cuda3std6ranges3__45__cpo9iter_moveE)
_ZN39_INTERNAL_1050129b_4_k_cu_a47f8d28_53794cuda3std6ranges3__45__cpo9iter_moveE:
	.zero		1
	.type		_ZN39_INTERNAL_1050129b_4_k_cu_a47f8d28_53794cuda3std3__45__cpo5beginE,@object
	.size		_ZN39_INTERNAL_1050129b_4_k_cu_a47f8d28_53794cuda3std3__45__cpo5beginE,(_ZN39_INTERNAL_1050129b_4_k_cu_a47f8d28_53794cuda3std3__441_GLOBAL__N__1050129b_4_k_cu_a47f8d28_53796ignoreE - _ZN39_INTERNAL_1050129b_4_k_cu_a47f8d28_53794cuda3std3__45__cpo5beginE)
_ZN39_INTERNAL_1050129b_4_k_cu_a47f8d28_53794cuda3std3__45__cpo5beginE:
	.zero		1
	.type		_ZN39_INTERNAL_1050129b_4_k_cu_a47f8d28_53794cuda3std3__441_GLOBAL__N__1050129b_4_k_cu_a47f8d28_53796ignoreE,@object
	.size		_ZN39_INTERNAL_1050129b_4_k_cu_a47f8d28_53794cuda3std3__441_GLOBAL__N__1050129b_4_k_cu_a47f8d28_53796ignoreE,(_ZN39_INTERNAL_1050129b_4_k_cu_a47f8d28_53794cute7productE - _ZN39_INTERNAL_1050129b_4_k_cu_a47f8d28_53794cuda3std3__441_GLOBAL__N__1050129b_4_k_cu_a47f8d28_53796ignoreE)
_ZN39_INTERNAL_1050129b_4_k_cu_a47f8d28_53794cuda3std3__441_GLOBAL__N__1050129b_4_k_cu_a47f8d28_53796ignoreE:
	.zero		1
	.type		_ZN39_INTERNAL_1050129b_4_k_cu_a47f8d28_53794cute7productE,@object
	.size		_ZN39_INTERNAL_1050129b_4_k_cu_a47f8d28_53794cute7productE,(_ZN39_INTERNAL_1050129b_4_k_cu_a47f8d28_53794cuda3std3__45__cpo3endE - _ZN39_INTERNAL_1050129b_4_k_cu_a47f8d28_53794cute7productE)
_ZN39_INTERNAL_1050129b_4_k_cu_a47f8d28_53794cute7productE:
	.zero		1
	.type		_ZN39_INTERNAL_1050129b_4_k_cu_a47f8d28_53794cuda3std3__45__cpo3endE,@object
	.size		_ZN39_INTERNAL_1050129b_4_k_cu_a47f8d28_53794cuda3std3__45__cpo3endE,(_ZN39_INTERNAL_1050129b_4_k_cu_a47f8d28_53794cuda3std3__419piecewise_constructE - _ZN39_INTERNAL_1050129b_4_k_cu_a47f8d28_53794cuda3std3__45__cpo3endE)
_ZN39_INTERNAL_1050129b_4_k_cu_a47f8d28_53794cuda3std3__45__cpo3endE:
	.zero		1
	.type		_ZN39_INTERNAL_1050129b_4_k_cu_a47f8d28_53794cuda3std3__419piecewise_constructE,@object
	.size		_ZN39_INTERNAL_1050129b_4_k_cu_a47f8d28_53794cuda3std3__419piecewise_constructE,(_ZN39_INTERNAL_1050129b_4_k_cu_a47f8d28_53794cuda3std3__45__cpo4cendE - _ZN39_INTERNAL_1050129b_4_k_cu_a47f8d28_53794cuda3std3__419piecewise_constructE)
_ZN39_INTERNAL_1050129b_4_k_cu_a47f8d28_53794cuda3std3__419piecewise_constructE:
	.zero		1
	.type		_ZN39_INTERNAL_1050129b_4_k_cu_a47f8d28_53794cuda3std3__45__cpo4cendE,@object
	.size		_ZN39_INTERNAL_1050129b_4_k_cu_a47f8d28_53794cuda3std3__45__cpo4cendE,(_ZN39_INTERNAL_1050129b_4_k_cu_a47f8d28_53794cuda3std6ranges3__45__cpo4swapE - _ZN39_INTERNAL_1050129b_4_k_cu_a47f8d28_53794cuda3std3__45__cpo4cendE)
_ZN39_INTERNAL_1050129b_4_k_cu_a47f8d28_53794cuda3std3__45__cpo4cendE:
	.zero		1
	.type		_ZN39_INTERNAL_1050129b_4_k_cu_a47f8d28_53794cuda3std6ranges3__45__cpo4swapE,@object
	.size		_ZN39_INTERNAL_1050129b_4_k_cu_a47f8d28_53794cuda3std6ranges3__45__cpo4swapE,(.L_8 - _ZN39_INTERNAL_1050129b_4_k_cu_a47f8d28_53794cuda3std6ranges3__45__cpo4swapE)
_ZN39_INTERNAL_1050129b_4_k_cu_a47f8d28_53794cuda3std6ranges3__45__cpo4swapE:
	.zero		1
.L_8:


//--------------------- .nv.constant0._ZN7cutlass13device_kernelINS_4gemm6kernel13GemmUniversalIN4cute5tupleIJiiiiEEENS1_10collective13CollectiveMmaINS1_34MainloopSm90TmaGmmaWarpSpecializedILi5ENS5_IJNS4_1CILi2EEENSA_ILi1EEESC_EEENS1_35KernelTmaWarpSpecializedCooperativeEEENS5_IJNSA_ILi128EEESG_SG_EEEaNS5_IJlSC_lEEEaSI_NS4_8TiledMMAINS4_8MMA_AtomIJNS4_4SM904GMMA27MMA_64x128x32_S32S8S8_SS_TNEEEENS4_6LayoutISD_NS5_IJSC_NSA_ILi0EEESQ_EEEEENS5_IJNS4_10UnderscoreEST_ST_EEEEENS4_13SM90_TMA_LOADENS4_14ComposedLayoutINS4_7SwizzleILi3ELi4ELi3EEENS4_18smem_ptr_flag_bitsILi8EEENSP_INS5_IJNSA_ILi8EEESG_EEENS5_IJSG_SC_EEEEEEEvNS4_8identityENS4_23SM90_TMA_LOAD_MULTICASTES16_vS17_EENS_8epilogue10collective6detail29Sm90TmaWarpSpecializedAdapterINS1B_15DefaultEpilogueIaSI_SI_NS1A_6thread17LinearCombinationIaLi1EiiLNS1F_9ScaleType4KindE0ELNS_15FloatRoundStyleE2EaEENS1_15EpilogueDefaultEEEEEvvEEEEvNT_6ParamsE --------------------------
	.section	.nv.constant0._ZN7cutlass13device_kernelINS_4gemm6kernel13GemmUniversalIN4cute5tupleIJiiiiEEENS1_10collective13CollectiveMmaINS1_34MainloopSm90TmaGmmaWarpSpecializedILi5ENS5_IJNS4_1CILi2EEENSA_ILi1EEESC_EEENS1_35KernelTmaWarpSpecializedCooperativeEEENS5_IJNSA_ILi128EEESG_SG_EEEaNS5_IJlSC_lEEEaSI_NS4_8TiledMMAINS4_8MMA_AtomIJNS4_4SM904GMMA27MMA_64x128x32_S32S8S8_SS_TNEEEENS4_6LayoutISD_NS5_IJSC_NSA_ILi0EEESQ_EEEEENS5_IJNS4_10UnderscoreEST_ST_EEEEENS4_13SM90_TMA_LOADENS4_14ComposedLayoutINS4_7SwizzleILi3ELi4ELi3EEENS4_18smem_ptr_flag_bitsILi8EEENSP_INS5_IJNSA_ILi8EEESG_EEENS5_IJSG_SC_EEEEEEEvNS4_8identityENS4_23SM90_TMA_LOAD_MULTICASTES16_vS17_EENS_8epilogue10collective6detail29Sm90TmaWarpSpecializedAdapterINS1B_15DefaultEpilogueIaSI_SI_NS1A_6thread17LinearCombinationIaLi1EiiLNS1F_9ScaleType4KindE0ELNS_15FloatRoundStyleE2EaEENS1_15EpilogueDefaultEEEEEvvEEEEvNT_6ParamsE,"a",@progbits
	.sectionflags	@""
	.align	4
.nv.constant0._ZN7cutlass13device_kernelINS_4gemm6kernel13GemmUniversalIN4cute5tupleIJiiiiEEENS1_10collective13CollectiveMmaINS1_34MainloopSm90TmaGmmaWarpSpecializedILi5ENS5_IJNS4_1CILi2EEENSA_ILi1EEESC_EEENS1_35KernelTmaWarpSpecializedCooperativeEEENS5_IJNSA_ILi128EEESG_SG_EEEaNS5_IJlSC_lEEEaSI_NS4_8TiledMMAINS4_8MMA_AtomIJNS4_4SM904GMMA27MMA_64x128x32_S32S8S8_SS_TNEEEENS4_6LayoutISD_NS5_IJSC_NSA_ILi0EEESQ_EEEEENS5_IJNS4_10UnderscoreEST_ST_EEEEENS4_13SM90_TMA_LOADENS4_14ComposedLayoutINS4_7SwizzleILi3ELi4ELi3EEENS4_18smem_ptr_flag_bitsILi8EEENSP_INS5_IJNSA_ILi8EEESG_EEENS5_IJSG_SC_EEEEEEEvNS4_8identityENS4_23SM90_TMA_LOAD_MULTICASTES16_vS17_EENS_8epilogue10collective6detail29Sm90TmaWarpSpecializedAdapterINS1B_15DefaultEpilogueIaSI_SI_NS1A_6thread17LinearCombinationIaLi1EiiLNS1F_9ScaleType4KindE0ELNS_15FloatRoundStyleE2EaEENS1_15EpilogueDefaultEEEEEvvEEEEvNT_6ParamsE:
	.zero		1664


//--------------------- SYMBOLS --------------------------

	.type		.nv.reservedSmem.offset0,@object
	.size		.nv.reservedSmem.offset0,0x4
	.type		__assertfail,@function
